//
// Generated by NVIDIA NVVM Compiler
//
// Compiler Build ID: CL-36424714
// Cuda compilation tools, release 13.0, V13.0.88
// Based on NVVM 20.0.0
//

.version 9.0
.target sm_100
.address_size 64

	// .globl	dema_batch_f32

.visible .entry dema_batch_f32(
	.param .u64 .ptr .align 1 dema_batch_f32_param_0,
	.param .u64 .ptr .align 1 dema_batch_f32_param_1,
	.param .u32 dema_batch_f32_param_2,
	.param .u32 dema_batch_f32_param_3,
	.param .u32 dema_batch_f32_param_4,
	.param .u64 .ptr .align 1 dema_batch_f32_param_5
)
{
	.reg .pred 	%p<33>;
	.reg .b32 	%r<57>;
	.reg .b32 	%f<129>;
	.reg .b64 	%rd<44>;

	ld.param.u64 	%rd12, [dema_batch_f32_param_0];
	ld.param.u64 	%rd11, [dema_batch_f32_param_1];
	ld.param.u32 	%r29, [dema_batch_f32_param_2];
	ld.param.u32 	%r53, [dema_batch_f32_param_3];
	ld.param.u32 	%r31, [dema_batch_f32_param_4];
	ld.param.u64 	%rd13, [dema_batch_f32_param_5];
	cvta.to.global.u64 	%rd1, %rd13;
	cvta.to.global.u64 	%rd2, %rd12;
	mov.u32 	%r1, %ctaid.x;
	setp.ge.s32 	%p1, %r1, %r31;
	setp.lt.s32 	%p2, %r29, 1;
	or.pred  	%p3, %p2, %p1;
	@%p3 bra 	$L__BB0_47;
	mul.lo.s32 	%r2, %r29, %r1;
	mov.u32 	%r32, %tid.x;
	setp.ne.s32 	%p4, %r32, 0;
	setp.ge.s32 	%p5, %r53, %r29;
	or.pred  	%p6, %p4, %p5;
	@%p6 bra 	$L__BB0_47;
	cvta.to.global.u64 	%rd14, %rd11;
	mul.wide.u32 	%rd15, %r1, 4;
	add.s64 	%rd16, %rd14, %rd15;
	ld.global.nc.u32 	%r3, [%rd16];
	setp.lt.s32 	%p7, %r3, 1;
	@%p7 bra 	$L__BB0_47;
	cvt.rn.f32.u32 	%f41, %r3;
	add.f32 	%f42, %f41, 0f3F800000;
	mov.f32 	%f43, 0f40000000;
	div.rn.f32 	%f1, %f43, %f42;
	add.s32 	%r33, %r53, %r3;
	add.s32 	%r4, %r33, -1;
	mul.wide.s32 	%rd17, %r53, 4;
	add.s64 	%rd18, %rd2, %rd17;
	ld.global.nc.f32 	%f125, [%rd18];
	setp.lt.s32 	%p8, %r53, %r4;
	@%p8 bra 	$L__BB0_5;
	add.f32 	%f44, %f125, %f125;
	sub.f32 	%f45, %f44, %f125;
	add.s32 	%r34, %r2, %r53;
	mul.wide.s32 	%rd19, %r34, 4;
	add.s64 	%rd20, %rd1, %rd19;
	st.global.f32 	[%rd20], %f45;
$L__BB0_5:
	add.s32 	%r55, %r53, 1;
	setp.ge.s32 	%p9, %r55, %r29;
	@%p9 bra 	$L__BB0_47;
	not.b32 	%r35, %r53;
	add.s32 	%r6, %r29, %r35;
	sub.s32 	%r36, %r29, %r53;
	add.s32 	%r37, %r36, -2;
	and.b32  	%r7, %r6, 7;
	setp.lt.u32 	%p10, %r37, 7;
	mov.f32 	%f126, %f125;
	@%p10 bra 	$L__BB0_26;
	and.b32  	%r38, %r6, -8;
	neg.s32 	%r52, %r38;
	add.s32 	%r51, %r53, %r2;
	cvt.u64.u32 	%rd24, %r2;
	mov.f32 	%f126, %f125;
$L__BB0_8:
	.pragma "nounroll";
	add.s32 	%r39, %r53, 1;
	cvt.s64.s32 	%rd3, %r39;
	mul.wide.s32 	%rd21, %r39, 4;
	add.s64 	%rd4, %rd2, %rd21;
	ld.global.nc.f32 	%f46, [%rd4];
	sub.f32 	%f47, %f46, %f126;
	fma.rn.f32 	%f5, %f1, %f47, %f126;
	sub.f32 	%f48, %f5, %f125;
	fma.rn.f32 	%f6, %f1, %f48, %f125;
	setp.lt.s32 	%p11, %r39, %r4;
	@%p11 bra 	$L__BB0_10;
	neg.f32 	%f49, %f6;
	fma.rn.f32 	%f50, %f5, 0f40000000, %f49;
	add.s32 	%r40, %r51, 1;
	mul.wide.s32 	%rd22, %r40, 4;
	add.s64 	%rd23, %rd1, %rd22;
	st.global.f32 	[%rd23], %f50;
$L__BB0_10:
	cvt.u32.u64 	%r41, %rd3;
	ld.global.nc.f32 	%f51, [%rd4+4];
	sub.f32 	%f52, %f51, %f5;
	fma.rn.f32 	%f7, %f1, %f52, %f5;
	sub.f32 	%f53, %f7, %f6;
	fma.rn.f32 	%f8, %f1, %f53, %f6;
	add.s32 	%r13, %r41, 1;
	setp.lt.s32 	%p12, %r13, %r4;
	add.s64 	%rd25, %rd3, %rd24;
	shl.b64 	%rd26, %rd25, 2;
	add.s64 	%rd5, %rd1, %rd26;
	@%p12 bra 	$L__BB0_12;
	neg.f32 	%f54, %f8;
	fma.rn.f32 	%f55, %f7, 0f40000000, %f54;
	st.global.f32 	[%rd5+4], %f55;
$L__BB0_12:
	ld.global.nc.f32 	%f56, [%rd4+8];
	sub.f32 	%f57, %f56, %f7;
	fma.rn.f32 	%f9, %f1, %f57, %f7;
	sub.f32 	%f58, %f9, %f8;
	fma.rn.f32 	%f10, %f1, %f58, %f8;
	add.s32 	%r14, %r13, 1;
	setp.lt.s32 	%p13, %r14, %r4;
	@%p13 bra 	$L__BB0_14;
	neg.f32 	%f59, %f10;
	fma.rn.f32 	%f60, %f9, 0f40000000, %f59;
	st.global.f32 	[%rd5+8], %f60;
$L__BB0_14:
	ld.global.nc.f32 	%f61, [%rd4+12];
	sub.f32 	%f62, %f61, %f9;
	fma.rn.f32 	%f11, %f1, %f62, %f9;
	sub.f32 	%f63, %f11, %f10;
	fma.rn.f32 	%f12, %f1, %f63, %f10;
	add.s32 	%r15, %r14, 1;
	setp.lt.s32 	%p14, %r15, %r4;
	@%p14 bra 	$L__BB0_16;
	neg.f32 	%f64, %f12;
	fma.rn.f32 	%f65, %f11, 0f40000000, %f64;
	st.global.f32 	[%rd5+12], %f65;
$L__BB0_16:
	ld.global.nc.f32 	%f66, [%rd4+16];
	sub.f32 	%f67, %f66, %f11;
	fma.rn.f32 	%f13, %f1, %f67, %f11;
	sub.f32 	%f68, %f13, %f12;
	fma.rn.f32 	%f14, %f1, %f68, %f12;
	add.s32 	%r16, %r15, 1;
	setp.lt.s32 	%p15, %r16, %r4;
	@%p15 bra 	$L__BB0_18;
	neg.f32 	%f69, %f14;
	fma.rn.f32 	%f70, %f13, 0f40000000, %f69;
	st.global.f32 	[%rd5+16], %f70;
$L__BB0_18:
	ld.global.nc.f32 	%f71, [%rd4+20];
	sub.f32 	%f72, %f71, %f13;
	fma.rn.f32 	%f15, %f1, %f72, %f13;
	sub.f32 	%f73, %f15, %f14;
	fma.rn.f32 	%f16, %f1, %f73, %f14;
	add.s32 	%r17, %r16, 1;
	setp.lt.s32 	%p16, %r17, %r4;
	@%p16 bra 	$L__BB0_20;
	neg.f32 	%f74, %f16;
	fma.rn.f32 	%f75, %f15, 0f40000000, %f74;
	st.global.f32 	[%rd5+20], %f75;
$L__BB0_20:
	ld.global.nc.f32 	%f76, [%rd4+24];
	sub.f32 	%f77, %f76, %f15;
	fma.rn.f32 	%f17, %f1, %f77, %f15;
	sub.f32 	%f78, %f17, %f16;
	fma.rn.f32 	%f18, %f1, %f78, %f16;
	add.s32 	%r18, %r17, 1;
	setp.lt.s32 	%p17, %r18, %r4;
	@%p17 bra 	$L__BB0_22;
	neg.f32 	%f79, %f18;
	fma.rn.f32 	%f80, %f17, 0f40000000, %f79;
	st.global.f32 	[%rd5+24], %f80;
$L__BB0_22:
	ld.global.nc.f32 	%f81, [%rd4+28];
	sub.f32 	%f82, %f81, %f17;
	fma.rn.f32 	%f126, %f1, %f82, %f17;
	sub.f32 	%f83, %f126, %f18;
	fma.rn.f32 	%f125, %f1, %f83, %f18;
	add.s32 	%r42, %r18, 1;
	setp.lt.s32 	%p18, %r42, %r4;
	@%p18 bra 	$L__BB0_24;
	neg.f32 	%f84, %f125;
	fma.rn.f32 	%f85, %f126, 0f40000000, %f84;
	st.global.f32 	[%rd5+28], %f85;
$L__BB0_24:
	add.s32 	%r53, %r53, 8;
	add.s32 	%r52, %r52, 8;
	add.s32 	%r51, %r51, 8;
	setp.ne.s32 	%p19, %r52, 0;
	@%p19 bra 	$L__BB0_8;
	add.s32 	%r55, %r53, 1;
$L__BB0_26:
	setp.eq.s32 	%p20, %r7, 0;
	@%p20 bra 	$L__BB0_47;
	and.b32  	%r24, %r6, 3;
	setp.lt.u32 	%p21, %r7, 4;
	@%p21 bra 	$L__BB0_37;
	cvt.s64.s32 	%rd6, %r55;
	mul.wide.s32 	%rd27, %r55, 4;
	add.s64 	%rd7, %rd2, %rd27;
	ld.global.nc.f32 	%f86, [%rd7];
	sub.f32 	%f87, %f86, %f126;
	fma.rn.f32 	%f23, %f1, %f87, %f126;
	sub.f32 	%f88, %f23, %f125;
	fma.rn.f32 	%f24, %f1, %f88, %f125;
	setp.lt.s32 	%p22, %r55, %r4;
	@%p22 bra 	$L__BB0_30;
	neg.f32 	%f89, %f24;
	fma.rn.f32 	%f90, %f23, 0f40000000, %f89;
	add.s32 	%r43, %r55, %r2;
	mul.wide.s32 	%rd28, %r43, 4;
	add.s64 	%rd29, %rd1, %rd28;
	st.global.f32 	[%rd29], %f90;
$L__BB0_30:
	add.s32 	%r44, %r55, 1;
	ld.global.nc.f32 	%f91, [%rd7+4];
	sub.f32 	%f92, %f91, %f23;
	fma.rn.f32 	%f25, %f1, %f92, %f23;
	sub.f32 	%f93, %f25, %f24;
	fma.rn.f32 	%f26, %f1, %f93, %f24;
	setp.lt.s32 	%p23, %r44, %r4;
	cvt.u64.u32 	%rd30, %r2;
	add.s64 	%rd31, %rd6, %rd30;
	shl.b64 	%rd32, %rd31, 2;
	add.s64 	%rd8, %rd1, %rd32;
	@%p23 bra 	$L__BB0_32;
	neg.f32 	%f94, %f26;
	fma.rn.f32 	%f95, %f25, 0f40000000, %f94;
	st.global.f32 	[%rd8+4], %f95;
$L__BB0_32:
	add.s32 	%r45, %r55, 2;
	ld.global.nc.f32 	%f96, [%rd7+8];
	sub.f32 	%f97, %f96, %f25;
	fma.rn.f32 	%f27, %f1, %f97, %f25;
	sub.f32 	%f98, %f27, %f26;
	fma.rn.f32 	%f28, %f1, %f98, %f26;
	setp.lt.s32 	%p24, %r45, %r4;
	@%p24 bra 	$L__BB0_34;
	neg.f32 	%f99, %f28;
	fma.rn.f32 	%f100, %f27, 0f40000000, %f99;
	st.global.f32 	[%rd8+8], %f100;
$L__BB0_34:
	add.s32 	%r46, %r55, 3;
	ld.global.nc.f32 	%f101, [%rd7+12];
	sub.f32 	%f102, %f101, %f27;
	fma.rn.f32 	%f126, %f1, %f102, %f27;
	sub.f32 	%f103, %f126, %f28;
	fma.rn.f32 	%f125, %f1, %f103, %f28;
	setp.lt.s32 	%p25, %r46, %r4;
	@%p25 bra 	$L__BB0_36;
	neg.f32 	%f104, %f125;
	fma.rn.f32 	%f105, %f126, 0f40000000, %f104;
	st.global.f32 	[%rd8+12], %f105;
$L__BB0_36:
	add.s32 	%r55, %r55, 4;
$L__BB0_37:
	setp.eq.s32 	%p26, %r24, 0;
	@%p26 bra 	$L__BB0_47;
	setp.eq.s32 	%p27, %r24, 1;
	@%p27 bra 	$L__BB0_44;
	cvt.s64.s32 	%rd9, %r55;
	mul.wide.s32 	%rd33, %r55, 4;
	add.s64 	%rd10, %rd2, %rd33;
	ld.global.nc.f32 	%f106, [%rd10];
	sub.f32 	%f107, %f106, %f126;
	fma.rn.f32 	%f33, %f1, %f107, %f126;
	sub.f32 	%f108, %f33, %f125;
	fma.rn.f32 	%f34, %f1, %f108, %f125;
	setp.lt.s32 	%p28, %r55, %r4;
	@%p28 bra 	$L__BB0_41;
	neg.f32 	%f109, %f34;
	fma.rn.f32 	%f110, %f33, 0f40000000, %f109;
	add.s32 	%r47, %r55, %r2;
	mul.wide.s32 	%rd34, %r47, 4;
	add.s64 	%rd35, %rd1, %rd34;
	st.global.f32 	[%rd35], %f110;
$L__BB0_41:
	add.s32 	%r48, %r55, 1;
	ld.global.nc.f32 	%f111, [%rd10+4];
	sub.f32 	%f112, %f111, %f33;
	fma.rn.f32 	%f126, %f1, %f112, %f33;
	sub.f32 	%f113, %f126, %f34;
	fma.rn.f32 	%f125, %f1, %f113, %f34;
	setp.lt.s32 	%p29, %r48, %r4;
	@%p29 bra 	$L__BB0_43;
	neg.f32 	%f114, %f125;
	fma.rn.f32 	%f115, %f126, 0f40000000, %f114;
	cvt.u64.u32 	%rd36, %r2;
	add.s64 	%rd37, %rd9, %rd36;
	shl.b64 	%rd38, %rd37, 2;
	add.s64 	%rd39, %rd1, %rd38;
	st.global.f32 	[%rd39+4], %f115;
$L__BB0_43:
	add.s32 	%r55, %r55, 2;
$L__BB0_44:
	and.b32  	%r49, %r6, 1;
	setp.eq.b32 	%p30, %r49, 1;
	not.pred 	%p31, %p30;
	@%p31 bra 	$L__BB0_47;
	mul.wide.s32 	%rd40, %r55, 4;
	add.s64 	%rd41, %rd2, %rd40;
	ld.global.nc.f32 	%f116, [%rd41];
	sub.f32 	%f117, %f116, %f126;
	fma.rn.f32 	%f39, %f1, %f117, %f126;
	sub.f32 	%f118, %f39, %f125;
	fma.rn.f32 	%f40, %f1, %f118, %f125;
	setp.lt.s32 	%p32, %r55, %r4;
	@%p32 bra 	$L__BB0_47;
	neg.f32 	%f119, %f40;
	fma.rn.f32 	%f120, %f39, 0f40000000, %f119;
	add.s32 	%r50, %r55, %r2;
	mul.wide.s32 	%rd42, %r50, 4;
	add.s64 	%rd43, %rd1, %rd42;
	st.global.f32 	[%rd43], %f120;
$L__BB0_47:
	ret;

}
	// .globl	dema_many_series_one_param_time_major_f32
.visible .entry dema_many_series_one_param_time_major_f32(
	.param .u64 .ptr .align 1 dema_many_series_one_param_time_major_f32_param_0,
	.param .u64 .ptr .align 1 dema_many_series_one_param_time_major_f32_param_1,
	.param .u32 dema_many_series_one_param_time_major_f32_param_2,
	.param .u32 dema_many_series_one_param_time_major_f32_param_3,
	.param .u32 dema_many_series_one_param_time_major_f32_param_4,
	.param .u64 .ptr .align 1 dema_many_series_one_param_time_major_f32_param_5
)
{
	.reg .pred 	%p<53>;
	.reg .b16 	%rs<27>;
	.reg .b32 	%r<41>;
	.reg .b32 	%f<84>;
	.reg .b64 	%rd<39>;

	ld.param.u64 	%rd19, [dema_many_series_one_param_time_major_f32_param_0];
	ld.param.u64 	%rd20, [dema_many_series_one_param_time_major_f32_param_1];
	ld.param.u32 	%r20, [dema_many_series_one_param_time_major_f32_param_2];
	ld.param.u32 	%r21, [dema_many_series_one_param_time_major_f32_param_3];
	ld.param.u32 	%r22, [dema_many_series_one_param_time_major_f32_param_4];
	ld.param.u64 	%rd21, [dema_many_series_one_param_time_major_f32_param_5];
	min.s32 	%r23, %r20, %r22;
	setp.lt.s32 	%p4, %r23, 1;
	@%p4 bra 	$L__BB1_39;
	mov.u32 	%r24, %tid.x;
	and.b32  	%r25, %r24, 31;
	mov.u32 	%r26, %ntid.x;
	shr.u32 	%r27, %r26, 5;
	mov.u32 	%r28, %ctaid.x;
	mul.lo.s32 	%r29, %r28, %r27;
	shl.b32 	%r30, %r29, 5;
	add.s32 	%r31, %r30, %r24;
	and.b32  	%r32, %r31, -32;
	or.b32  	%r1, %r32, %r25;
	setp.ge.s32 	%p5, %r1, %r21;
	@%p5 bra 	$L__BB1_39;
	cvta.to.global.u64 	%rd22, %rd20;
	mul.wide.s32 	%rd23, %r1, 4;
	add.s64 	%rd24, %rd22, %rd23;
	ld.global.nc.u32 	%r2, [%rd24];
	setp.ge.s32 	%p6, %r2, %r22;
	@%p6 bra 	$L__BB1_39;
	cvt.rn.f32.u32 	%f34, %r20;
	add.f32 	%f35, %f34, 0f3F800000;
	mov.f32 	%f36, 0f40000000;
	div.rn.f32 	%f1, %f36, %f35;
	add.s32 	%r34, %r20, %r2;
	add.s32 	%r3, %r34, -1;
	cvta.to.global.u64 	%rd25, %rd19;
	add.s64 	%rd37, %rd25, %rd23;
	cvta.to.global.u64 	%rd27, %rd21;
	add.s64 	%rd36, %rd27, %rd23;
	and.b32  	%r4, %r22, 3;
	setp.lt.u32 	%p7, %r22, 4;
	mov.b16 	%rs23, 0;
	mov.f32 	%f77, 0f00000000;
	mov.b32 	%r40, 0;
	mov.f32 	%f76, %f77;
	@%p7 bra 	$L__BB1_30;
	and.b32  	%r40, %r22, 2147483644;
	mov.b16 	%rs23, 0;
	mov.f32 	%f77, 0f00000000;
	mov.b32 	%r36, 0;
	mul.wide.s32 	%rd28, %r21, 4;
$L__BB1_5:
	ld.global.nc.f32 	%f4, [%rd37];
	and.b16  	%rs8, %rs23, 255;
	setp.ne.s16 	%p8, %rs8, 0;
	setp.ne.s32 	%p9, %r36, %r2;
	or.pred  	%p10, %p8, %p9;
	@%p10 bra 	$L__BB1_8;
	setp.lt.s32 	%p17, %r2, %r3;
	mov.pred 	%p50, 0;
	mov.f32 	%f76, %f4;
	mov.f32 	%f77, %f4;
	@%p17 bra 	$L__BB1_11;
	add.f32 	%f42, %f4, %f4;
	sub.f32 	%f43, %f42, %f4;
	st.global.f32 	[%rd36], %f43;
	mov.f32 	%f76, %f4;
	mov.f32 	%f77, %f4;
	bra.uni 	$L__BB1_11;
$L__BB1_8:
	setp.eq.s16 	%p12, %rs8, 0;
	mov.pred 	%p50, -1;
	@%p12 bra 	$L__BB1_11;
	sub.f32 	%f38, %f4, %f76;
	fma.rn.f32 	%f76, %f1, %f38, %f76;
	sub.f32 	%f39, %f76, %f77;
	fma.rn.f32 	%f77, %f1, %f39, %f77;
	setp.lt.s32 	%p14, %r36, %r3;
	mov.pred 	%p50, 0;
	@%p14 bra 	$L__BB1_11;
	neg.f32 	%f40, %f77;
	fma.rn.f32 	%f41, %f76, 0f40000000, %f40;
	st.global.f32 	[%rd36], %f41;
$L__BB1_11:
	add.s64 	%rd5, %rd37, %rd28;
	add.s64 	%rd6, %rd36, %rd28;
	add.s32 	%r7, %r36, 1;
	ld.global.nc.f32 	%f9, [%rd5];
	setp.eq.s32 	%p19, %r7, %r2;
	and.pred  	%p20, %p50, %p19;
	@%p20 bra 	$L__BB1_15;
	mov.pred 	%p51, -1;
	@%p50 bra 	$L__BB1_17;
	sub.f32 	%f44, %f9, %f76;
	fma.rn.f32 	%f76, %f1, %f44, %f76;
	sub.f32 	%f45, %f76, %f77;
	fma.rn.f32 	%f77, %f1, %f45, %f77;
	setp.lt.s32 	%p23, %r7, %r3;
	mov.pred 	%p51, 0;
	@%p23 bra 	$L__BB1_17;
	neg.f32 	%f46, %f77;
	fma.rn.f32 	%f47, %f76, 0f40000000, %f46;
	st.global.f32 	[%rd6], %f47;
	bra.uni 	$L__BB1_17;
$L__BB1_15:
	setp.lt.s32 	%p26, %r2, %r3;
	mov.pred 	%p51, 0;
	mov.f32 	%f76, %f9;
	mov.f32 	%f77, %f9;
	@%p26 bra 	$L__BB1_17;
	add.f32 	%f48, %f9, %f9;
	sub.f32 	%f49, %f48, %f9;
	st.global.f32 	[%rd6], %f49;
	mov.f32 	%f76, %f9;
	mov.f32 	%f77, %f9;
$L__BB1_17:
	add.s64 	%rd7, %rd5, %rd28;
	add.s64 	%rd8, %rd6, %rd28;
	add.s32 	%r8, %r36, 2;
	ld.global.nc.f32 	%f14, [%rd7];
	setp.eq.s32 	%p28, %r8, %r2;
	and.pred  	%p29, %p51, %p28;
	@%p29 bra 	$L__BB1_21;
	mov.pred 	%p52, -1;
	@%p51 bra 	$L__BB1_23;
	sub.f32 	%f50, %f14, %f76;
	fma.rn.f32 	%f76, %f1, %f50, %f76;
	sub.f32 	%f51, %f76, %f77;
	fma.rn.f32 	%f77, %f1, %f51, %f77;
	setp.lt.s32 	%p32, %r8, %r3;
	mov.pred 	%p52, 0;
	@%p32 bra 	$L__BB1_23;
	neg.f32 	%f52, %f77;
	fma.rn.f32 	%f53, %f76, 0f40000000, %f52;
	st.global.f32 	[%rd8], %f53;
	bra.uni 	$L__BB1_23;
$L__BB1_21:
	setp.lt.s32 	%p35, %r2, %r3;
	mov.pred 	%p52, 0;
	mov.f32 	%f76, %f14;
	mov.f32 	%f77, %f14;
	@%p35 bra 	$L__BB1_23;
	add.f32 	%f54, %f14, %f14;
	sub.f32 	%f55, %f54, %f14;
	st.global.f32 	[%rd8], %f55;
	mov.f32 	%f76, %f14;
	mov.f32 	%f77, %f14;
$L__BB1_23:
	add.s64 	%rd9, %rd7, %rd28;
	add.s64 	%rd10, %rd8, %rd28;
	add.s32 	%r9, %r36, 3;
	ld.global.nc.f32 	%f19, [%rd9];
	setp.eq.s32 	%p37, %r9, %r2;
	and.pred  	%p38, %p52, %p37;
	@%p38 bra 	$L__BB1_27;
	mov.b16 	%rs23, 0;
	@%p52 bra 	$L__BB1_29;
	sub.f32 	%f56, %f19, %f76;
	fma.rn.f32 	%f76, %f1, %f56, %f76;
	sub.f32 	%f57, %f76, %f77;
	fma.rn.f32 	%f77, %f1, %f57, %f77;
	setp.lt.s32 	%p39, %r9, %r3;
	mov.b16 	%rs23, 1;
	@%p39 bra 	$L__BB1_29;
	neg.f32 	%f58, %f77;
	fma.rn.f32 	%f59, %f76, 0f40000000, %f58;
	st.global.f32 	[%rd10], %f59;
	bra.uni 	$L__BB1_29;
$L__BB1_27:
	setp.lt.s32 	%p40, %r2, %r3;
	mov.b16 	%rs23, 1;
	mov.f32 	%f76, %f19;
	mov.f32 	%f77, %f19;
	@%p40 bra 	$L__BB1_29;
	add.f32 	%f60, %f19, %f19;
	sub.f32 	%f61, %f60, %f19;
	st.global.f32 	[%rd10], %f61;
	mov.f32 	%f76, %f19;
	mov.f32 	%f77, %f19;
$L__BB1_29:
	add.s64 	%rd37, %rd9, %rd28;
	add.s64 	%rd36, %rd10, %rd28;
	add.s32 	%r36, %r36, 4;
	setp.ne.s32 	%p41, %r36, %r40;
	@%p41 bra 	$L__BB1_5;
$L__BB1_30:
	setp.eq.s32 	%p42, %r4, 0;
	@%p42 bra 	$L__BB1_39;
	sub.s32 	%r39, %r40, %r2;
	mul.wide.s32 	%rd15, %r21, 4;
	neg.s32 	%r38, %r4;
	mov.b64 	%rd38, 0;
$L__BB1_32:
	.pragma "nounroll";
	add.s64 	%rd17, %rd36, %rd38;
	add.s64 	%rd33, %rd37, %rd38;
	ld.global.nc.f32 	%f28, [%rd33];
	and.b16  	%rs15, %rs23, 255;
	setp.eq.s16 	%p43, %rs15, 0;
	setp.eq.s32 	%p44, %r39, 0;
	and.pred  	%p45, %p43, %p44;
	@%p45 bra 	$L__BB1_36;
	setp.eq.s16 	%p46, %rs15, 0;
	mov.b16 	%rs23, 0;
	@%p46 bra 	$L__BB1_38;
	sub.f32 	%f62, %f28, %f76;
	fma.rn.f32 	%f76, %f1, %f62, %f76;
	sub.f32 	%f63, %f76, %f77;
	fma.rn.f32 	%f77, %f1, %f63, %f77;
	setp.lt.s32 	%p47, %r40, %r3;
	mov.b16 	%rs23, 1;
	@%p47 bra 	$L__BB1_38;
	neg.f32 	%f64, %f77;
	fma.rn.f32 	%f65, %f76, 0f40000000, %f64;
	st.global.f32 	[%rd17], %f65;
	bra.uni 	$L__BB1_38;
$L__BB1_36:
	setp.lt.s32 	%p48, %r2, %r3;
	mov.b16 	%rs23, 1;
	mov.f32 	%f76, %f28;
	mov.f32 	%f77, %f28;
	@%p48 bra 	$L__BB1_38;
	add.f32 	%f66, %f28, %f28;
	sub.f32 	%f67, %f66, %f28;
	st.global.f32 	[%rd17], %f67;
	mov.f32 	%f76, %f28;
	mov.f32 	%f77, %f28;
$L__BB1_38:
	add.s32 	%r40, %r40, 1;
	add.s32 	%r39, %r39, 1;
	add.s64 	%rd38, %rd38, %rd15;
	add.s32 	%r38, %r38, 1;
	setp.ne.s32 	%p49, %r38, 0;
	@%p49 bra 	$L__BB1_32;
$L__BB1_39:
	ret;

}


// ===== COMPILED SASS (sm_100) =====

	.target	sm_100

	.elftype	@"ET_EXEC"


//--------------------- .note.nv.tkinfo           --------------------------
	.section	.note.nv.tkinfo,"",@"SHT_NOTE"
	.sectionflags	@"SHF_NOTE_NV_TKINFO"
	.tkinfo
        /*0018*/ 	.word	0x00000002
        /*0030*/ 	.string	""
        /*0030*/ 	.string	"ptxas"
        /*0030*/ 	.string	"Cuda compilation tools, release 13.0, V13.0.88"
        /*0030*/ 	.string	"Build cuda_13.0.r13.0/compiler.36424714_0"
        /*0030*/ 	.string	"-arch sm_100 -m 64 "



//--------------------- .note.nv.cuinfo           --------------------------
	.section	.note.nv.cuinfo,"",@"SHT_NOTE"
	.sectionflags	@"SHF_NOTE_NV_CUINFO"
        /*0018*/ 	.short	0x0002
        /*001a*/ 	.short	0x0064
        /*001c*/ 	.short	0x0082
	.zero		2


//--------------------- .nv.info                  --------------------------
	.section	.nv.info,"",@"SHT_CUDA_INFO"
	.align	4


	//----- nvinfo : EIATTR_REGCOUNT
	.align		4
        /*0000*/ 	.byte	0x04, 0x2f
        /*0002*/ 	.short	(.L_1 - .L_0)
	.align		4
.L_0:
        /*0004*/ 	.word	index@(dema_batch_f32)
        /*0008*/ 	.word	0x0000001f


	//----- nvinfo : EIATTR_FRAME_SIZE
	.align		4
.L_1:
        /*000c*/ 	.byte	0x04, 0x11
        /*000e*/ 	.short	(.L_3 - .L_2)
	.align		4
.L_2:
        /*0010*/ 	.word	index@($__internal_1_$__cuda_sm3x_div_rn_noftz_f32_slowpath)
        /*0014*/ 	.word	0x00000000


	//----- nvinfo : EIATTR_FRAME_SIZE
	.align		4
.L_3:
        /*0018*/ 	.byte	0x04, 0x11
        /*001a*/ 	.short	(.L_5 - .L_4)
	.align		4
.L_4:
        /*001c*/ 	.word	index@(dema_batch_f32)
        /*0020*/ 	.word	0x00000000


	//----- nvinfo : EIATTR_REGCOUNT
	.align		4
.L_5:
        /*0024*/ 	.byte	0x04, 0x2f
        /*0026*/ 	.short	(.L_7 - .L_6)
	.align		4
.L_6:
        /*0028*/ 	.word	index@(dema_many_series_one_param_time_major_f32)
        /*002c*/ 	.word	0x00000013


	//----- nvinfo : EIATTR_FRAME_SIZE
	.align		4
.L_7:
        /*0030*/ 	.byte	0x04, 0x11
        /*0032*/ 	.short	(.L_9 - .L_8)
	.align		4
.L_8:
        /*0034*/ 	.word	index@($__internal_0_$__cuda_sm3x_div_rn_noftz_f32_slowpath)
        /*0038*/ 	.word	0x00000000


	//----- nvinfo : EIATTR_FRAME_SIZE
	.align		4
.L_9:
        /*003c*/ 	.byte	0x04, 0x11
        /*003e*/ 	.short	(.L_11 - .L_10)
	.align		4
.L_10:
        /*0040*/ 	.word	index@(dema_many_series_one_param_time_major_f32)
        /*0044*/ 	.word	0x00000000


	//----- nvinfo : EIATTR_MIN_STACK_SIZE
	.align		4
.L_11:
        /*0048*/ 	.byte	0x04, 0x12
        /*004a*/ 	.short	(.L_13 - .L_12)
	.align		4
.L_12:
        /*004c*/ 	.word	index@(dema_many_series_one_param_time_major_f32)
        /*0050*/ 	.word	0x00000000


	//----- nvinfo : EIATTR_MIN_STACK_SIZE
	.align		4
.L_13:
        /*0054*/ 	.byte	0x04, 0x12
        /*0056*/ 	.short	(.L_15 - .L_14)
	.align		4
.L_14:
        /*0058*/ 	.word	index@(dema_batch_f32)
        /*005c*/ 	.word	0x00000000
.L_15:


//--------------------- .nv.compat                --------------------------
	.section	.nv.compat,"",@"SHT_CUDA_COMPAT_INFO"
	.align	4
        /*0000*/ 	.byte	0x02, 0x09, 0x00, 0x00, 0x02, 0x02, 0x01, 0x00, 0x02, 0x05, 0x05, 0x00, 0x03, 0x07, 0x01, 0x01
        /*0010*/ 	.byte	0x02, 0x03, 0x00, 0x00, 0x02, 0x06, 0x01, 0x00, 0x04, 0x0b, 0x08, 0x00, 0x01, 0x00, 0x00, 0x00
        /*0020*/ 	.byte	0x00, 0x00, 0x00, 0x00


//--------------------- .nv.info.dema_many_series_one_param_time_major_f32 --------------------------
	.section	.nv.info.dema_many_series_one_param_time_major_f32,"",@"SHT_CUDA_INFO"
	.sectionflags	@""
	.align	4


	//----- nvinfo : EIATTR_CUDA_API_VERSION
	.align		4
        /*0000*/ 	.byte	0x04, 0x37
        /*0002*/ 	.short	(.L_17 - .L_16)
.L_16:
        /*0004*/ 	.word	0x00000082


	//----- nvinfo : EIATTR_KPARAM_INFO
	.align		4
.L_17:
        /*0008*/ 	.byte	0x04, 0x17
        /*000a*/ 	.short	(.L_19 - .L_18)
.L_18:
        /*000c*/ 	.word	0x00000000
        /*0010*/ 	.short	0x0005
        /*0012*/ 	.short	0x0020
        /*0014*/ 	.byte	0x00, 0xf5, 0x21, 0x00


	//----- nvinfo : EIATTR_KPARAM_INFO
	.align		4
.L_19:
        /*0018*/ 	.byte	0x04, 0x17
        /*001a*/ 	.short	(.L_21 - .L_20)
.L_20:
        /*001c*/ 	.word	0x00000000
        /*0020*/ 	.short	0x0004
        /*0022*/ 	.short	0x0018
        /*0024*/ 	.byte	0x00, 0xf0, 0x11, 0x00


	//----- nvinfo : EIATTR_KPARAM_INFO
	.align		4
.L_21:
        /*0028*/ 	.byte	0x04, 0x17
        /*002a*/ 	.short	(.L_23 - .L_22)
.L_22:
        /*002c*/ 	.word	0x00000000
        /*0030*/ 	.short	0x0003
        /*0032*/ 	.short	0x0014
        /*0034*/ 	.byte	0x00, 0xf0, 0x11, 0x00


	//----- nvinfo : EIATTR_KPARAM_INFO
	.align		4
.L_23:
        /*0038*/ 	.byte	0x04, 0x17
        /*003a*/ 	.short	(.L_25 - .L_24)
.L_24:
        /*003c*/ 	.word	0x00000000
        /*0040*/ 	.short	0x0002
        /*0042*/ 	.short	0x0010
        /*0044*/ 	.byte	0x00, 0xf0, 0x11, 0x00


	//----- nvinfo : EIATTR_KPARAM_INFO
	.align		4
.L_25:
        /*0048*/ 	.byte	0x04, 0x17
        /*004a*/ 	.short	(.L_27 - .L_26)
.L_26:
        /*004c*/ 	.word	0x00000000
        /*0050*/ 	.short	0x0001
        /*0052*/ 	.short	0x0008
        /*0054*/ 	.byte	0x00, 0xf5, 0x21, 0x00


	//----- nvinfo : EIATTR_KPARAM_INFO
	.align		4
.L_27:
        /*0058*/ 	.byte	0x04, 0x17
        /*005a*/ 	.short	(.L_29 - .L_28)
.L_28:
        /*005c*/ 	.word	0x00000000
        /*0060*/ 	.short	0x0000
        /*0062*/ 	.short	0x0000
        /*0064*/ 	.byte	0x00, 0xf5, 0x21, 0x00


	//----- nvinfo : EIATTR_SPARSE_MMA_MASK
	.align		4
.L_29:
        /*0068*/ 	.byte	0x03, 0x50
        /*006a*/ 	.short	0x0000


	//----- nvinfo : EIATTR_MAXREG_COUNT
	.align		4
        /*006c*/ 	.byte	0x03, 0x1b
        /*006e*/ 	.short	0x00ff


	//----- nvinfo : EIATTR_MERCURY_ISA_VERSION
	.align		4
        /*0070*/ 	.byte	0x03, 0x5f
        /*0072*/ 	.short	0x0101


	//----- nvinfo : EIATTR_VRC_CTA_INIT_COUNT
	.align		4
        /*0074*/ 	.byte	0x02, 0x4a
	.zero		1
	.zero		1


	//----- nvinfo : EIATTR_EXIT_INSTR_OFFSETS
	.align		4
        /*0078*/ 	.byte	0x04, 0x1c
        /*007a*/ 	.short	(.L_31 - .L_30)


	//   ....[0]....
.L_30:
        /*007c*/ 	.word	0x00000050


	//   ....[1]....
        /*0080*/ 	.word	0x00000100


	//   ....[2]....
        /*0084*/ 	.word	0x00000160


	//   ....[3]....
        /*0088*/ 	.word	0x00000b10


	//   ....[4]....
        /*008c*/ 	.word	0x00000dd0


	//----- nvinfo : EIATTR_CRS_STACK_SIZE
	.align		4
.L_31:
        /*0090*/ 	.byte	0x04, 0x1e
        /*0092*/ 	.short	(.L_33 - .L_32)
.L_32:
        /*0094*/ 	.word	0x00000000


	//----- nvinfo : EIATTR_CBANK_PARAM_SIZE
	.align		4
.L_33:
        /*0098*/ 	.byte	0x03, 0x19
        /*009a*/ 	.short	0x0028


	//----- nvinfo : EIATTR_PARAM_CBANK
	.align		4
        /*009c*/ 	.byte	0x04, 0x0a
        /*009e*/ 	.short	(.L_35 - .L_34)
	.align		4
.L_34:
        /*00a0*/ 	.word	index@(.nv.constant0.dema_many_series_one_param_time_major_f32)
        /*00a4*/ 	.short	0x0380
        /*00a6*/ 	.short	0x0028


	//----- nvinfo : EIATTR_SW_WAR
	.align		4
.L_35:
        /*00a8*/ 	.byte	0x04, 0x36
        /*00aa*/ 	.short	(.L_37 - .L_36)
.L_36:
        /*00ac*/ 	.word	0x00000008
.L_37:


//--------------------- .nv.info.dema_batch_f32   --------------------------
	.section	.nv.info.dema_batch_f32,"",@"SHT_CUDA_INFO"
	.sectionflags	@""
	.align	4


	//----- nvinfo : EIATTR_CUDA_API_VERSION
	.align		4
        /*0000*/ 	.byte	0x04, 0x37
        /*0002*/ 	.short	(.L_39 - .L_38)
.L_38:
        /*0004*/ 	.word	0x00000082


	//----- nvinfo : EIATTR_KPARAM_INFO
	.align		4
.L_39:
        /*0008*/ 	.byte	0x04, 0x17
        /*000a*/ 	.short	(.L_41 - .L_40)
.L_40:
        /*000c*/ 	.word	0x00000000
        /*0010*/ 	.short	0x0005
        /*0012*/ 	.short	0x0020
        /*0014*/ 	.byte	0x00, 0xf5, 0x21, 0x00


	//----- nvinfo : EIATTR_KPARAM_INFO
	.align		4
.L_41:
        /*0018*/ 	.byte	0x04, 0x17
        /*001a*/ 	.short	(.L_43 - .L_42)
.L_42:
        /*001c*/ 	.word	0x00000000
        /*0020*/ 	.short	0x0004
        /*0022*/ 	.short	0x0018
        /*0024*/ 	.byte	0x00, 0xf0, 0x11, 0x00


	//----- nvinfo : EIATTR_KPARAM_INFO
	.align		4
.L_43:
        /*0028*/ 	.byte	0x04, 0x17
        /*002a*/ 	.short	(.L_45 - .L_44)
.L_44:
        /*002c*/ 	.word	0x00000000
        /*0030*/ 	.short	0x0003
        /*0032*/ 	.short	0x0014
        /*0034*/ 	.byte	0x00, 0xf0, 0x11, 0x00


	//----- nvinfo : EIATTR_KPARAM_INFO
	.align		4
.L_45:
        /*0038*/ 	.byte	0x04, 0x17
        /*003a*/ 	.short	(.L_47 - .L_46)
.L_46:
        /*003c*/ 	.word	0x00000000
        /*0040*/ 	.short	0x0002
        /*0042*/ 	.short	0x0010
        /*0044*/ 	.byte	0x00, 0xf0, 0x11, 0x00


	//----- nvinfo : EIATTR_KPARAM_INFO
	.align		4
.L_47:
        /*0048*/ 	.byte	0x04, 0x17
        /*004a*/ 	.short	(.L_49 - .L_48)
.L_48:
        /*004c*/ 	.word	0x00000000
        /*0050*/ 	.short	0x0001
        /*0052*/ 	.short	0x0008
        /*0054*/ 	.byte	0x00, 0xf5, 0x21, 0x00


	//----- nvinfo : EIATTR_KPARAM_INFO
	.align		4
.L_49:
        /*0058*/ 	.byte	0x04, 0x17
        /*005a*/ 	.short	(.L_51 - .L_50)
.L_50:
        /*005c*/ 	.word	0x00000000
        /*0060*/ 	.short	0x0000
        /*0062*/ 	.short	0x0000
        /*0064*/ 	.byte	0x00, 0xf5, 0x21, 0x00


	//----- nvinfo : EIATTR_SPARSE_MMA_MASK
	.align		4
.L_51:
        /*0068*/ 	.byte	0x03, 0x50
        /*006a*/ 	.short	0x0000


	//----- nvinfo : EIATTR_MAXREG_COUNT
	.align		4
        /*006c*/ 	.byte	0x03, 0x1b
        /*006e*/ 	.short	0x00ff


	//----- nvinfo : EIATTR_MERCURY_ISA_VERSION
	.align		4
        /*0070*/ 	.byte	0x03, 0x5f
        /*0072*/ 	.short	0x0101


	//----- nvinfo : EIATTR_VRC_CTA_INIT_COUNT
	.align		4
        /*0074*/ 	.byte	0x02, 0x4a
	.zero		1
	.zero		1


	//----- nvinfo : EIATTR_EXIT_INSTR_OFFSETS
	.align		4
        /*0078*/ 	.byte	0x04, 0x1c
        /*007a*/ 	.short	(.L_53 - .L_52)


	//   ....[0]....
.L_52:
        /*007c*/ 	.word	0x00000060


	//   ....[1]....
        /*0080*/ 	.word	0x000000d0


	//   ....[2]....
        /*0084*/ 	.word	0x00000130


	//   ....[3]....
        /*0088*/ 	.word	0x00000320


	//   ....[4]....
        /*008c*/ 	.word	0x00000990


	//   ....[5]....
        /*0090*/ 	.word	0x00000cc0


	//   ....[6]....
        /*0094*/ 	.word	0x00000ee0


	//   ....[7]....
        /*0098*/ 	.word	0x00000f20


	//   ....[8]....
        /*009c*/ 	.word	0x00000fc0


	//----- nvinfo : EIATTR_CRS_STACK_SIZE
	.align		4
.L_53:
        /*00a0*/ 	.byte	0x04, 0x1e
        /*00a2*/ 	.short	(.L_55 - .L_54)
.L_54:
        /*00a4*/ 	.word	0x00000000


	//----- nvinfo : EIATTR_CBANK_PARAM_SIZE
	.align		4
.L_55:
        /*00a8*/ 	.byte	0x03, 0x19
        /*00aa*/ 	.short	0x0028


	//----- nvinfo : EIATTR_PARAM_CBANK
	.align		4
        /*00ac*/ 	.byte	0x04, 0x0a
        /*00ae*/ 	.short	(.L_57 - .L_56)
	.align		4
.L_56:
        /*00b0*/ 	.word	index@(.nv.constant0.dema_batch_f32)
        /*00b4*/ 	.short	0x0380
        /*00b6*/ 	.short	0x0028


	//----- nvinfo : EIATTR_SW_WAR
	.align		4
.L_57:
        /*00b8*/ 	.byte	0x04, 0x36
        /*00ba*/ 	.short	(.L_59 - .L_58)
.L_58:
        /*00bc*/ 	.word	0x00000008
.L_59:


//--------------------- .nv.callgraph             --------------------------
	.section	.nv.callgraph,"",@"SHT_CUDA_CALLGRAPH"
	.align	4
	.sectionentsize	8
	.align		4
        /*0000*/ 	.word	0x00000000
	.align		4
        /*0004*/ 	.word	0xffffffff
	.align		4
        /*0008*/ 	.word	0x00000000
	.align		4
        /*000c*/ 	.word	0xfffffffe
	.align		4
        /*0010*/ 	.word	0x00000000
	.align		4
        /*0014*/ 	.word	0xfffffffd
	.align		4
        /*0018*/ 	.word	0x00000000
	.align		4
        /*001c*/ 	.word	0xfffffffc


//--------------------- .text.dema_many_series_one_param_time_major_f32 --------------------------
	.section	.text.dema_many_series_one_param_time_major_f32,"ax",@progbits
	.align	128
        .global         dema_many_series_one_param_time_major_f32
        .type           dema_many_series_one_param_time_major_f32,@function
        .size           dema_many_series_one_param_time_major_f32,(.L_x_43 - dema_many_series_one_param_time_major_f32)
        .other          dema_many_series_one_param_time_major_f32,@"STO_CUDA_ENTRY STV_DEFAULT"
dema_many_series_one_param_time_major_f32:
.text.dema_many_series_one_param_time_major_f32:
[----:B------:R-:W-:Y:S08]  /*0000*/  LDC R1, c[0x0][0x37c] ;  /* 0x0000df00ff017b82 */ /* 0x000ff00000000800 */
[----:B------:R-:W0:Y:S01]  /*0010*/  LDC R5, c[0x0][0x398] ;  /* 0x0000e600ff057b82 */ /* 0x000e220000000800 */
[----:B------:R-:W0:Y:S02]  /*0020*/  LDCU UR5, c[0x0][0x390] ;  /* 0x00007200ff0577ac */ /* 0x000e240008000800 */
[----:B0-----:R-:W-:-:S04]  /*0030*/  VIMNMX R0, PT, PT, R5, UR5, PT ;  /* 0x0000000505007c48 */ /* 0x001fc8000bfe0100 */
[----:B------:R-:W-:-:S13]  /*0040*/  ISETP.GE.AND P0, PT, R0, 0x1, PT ;  /* 0x000000010000780c */ /* 0x000fda0003f06270 */
[----:B------:R-:W-:Y:S05]  /*0050*/  @!P0 EXIT ;  /* 0x000000000000894d */ /* 0x000fea0003800000 */
[----:B------:R-:W0:Y:S01]  /*0060*/  S2R R0, SR_CTAID.X ;  /* 0x0000000000007919 */ /* 0x000e220000002500 */
[----:B------:R-:W1:Y:S01]  /*0070*/  LDCU UR4, c[0x0][0x360] ;  /* 0x00006c00ff0477ac */ /* 0x000e620008000800 */
[----:B------:R-:W2:Y:S01]  /*0080*/  S2R R3, SR_TID.X ;  /* 0x0000000000037919 */ /* 0x000ea20000002100 */
[----:B------:R-:W3:Y:S01]  /*0090*/  LDCU UR6, c[0x0][0x394] ;  /* 0x00007280ff0677ac */ /* 0x000ee20008000800 */
[----:B-1----:R-:W-:-:S06]  /*00a0*/  USHF.R.U32.HI UR4, URZ, 0x5, UR4 ;  /* 0x00000005ff047899 */ /* 0x002fcc0008011604 */
[----:B0-----:R-:W-:-:S04]  /*00b0*/  IMAD R0, R0, UR4, RZ ;  /* 0x0000000400007c24 */ /* 0x001fc8000f8e02ff */
[----:B--2---:R-:W-:-:S05]  /*00c0*/  IMAD R0, R0, 0x20, R3 ;  /* 0x0000002000007824 */ /* 0x004fca00078e0203 */
[----:B------:R-:W-:-:S04]  /*00d0*/  LOP3.LUT R0, R0, 0xffffffe0, RZ, 0xc0, !PT ;  /* 0xffffffe000007812 */ /* 0x000fc800078ec0ff */
[----:B------:R-:W-:-:S04]  /*00e0*/  LOP3.LUT R6, R0, 0x1f, R3, 0xf8, !PT ;  /* 0x0000001f00067812 */ /* 0x000fc800078ef803 */
[----:B---3--:R-:W-:-:S13]  /*00f0*/  ISETP.GE.AND P0, PT, R6, UR6, PT ;  /* 0x0000000606007c0c */ /* 0x008fda000bf06270 */
[----:B------:R-:W-:Y:S05]  /*0100*/  @P0 EXIT ;  /* 0x000000000000094d */ /* 0x000fea0003800000 */
[----:B------:R-:W0:Y:S01]  /*0110*/  LDC.64 R2, c[0x0][0x388] ;  /* 0x0000e200ff027b82 */ /* 0x000e220000000a00 */
[----:B------:R-:W1:Y:S01]  /*0120*/  LDCU.64 UR10, c[0x0][0x358] ;  /* 0x00006b00ff0a77ac */ /* 0x000e620008000a00 */
[----:B0-----:R-:W-:-:S06]  /*0130*/  IMAD.WIDE R2, R6, 0x4, R2 ;  /* 0x0000000406027825 */ /* 0x001fcc00078e0202 */
[----:B-1----:R-:W2:Y:S02]  /*0140*/  LDG.E.CONSTANT R2, desc[UR10][R2.64] ;  /* 0x0000000a02027981 */ /* 0x002ea4000c1e9900 */
[----:B--2---:R-:W-:-:S13]  /*0150*/  ISETP.GE.AND P0, PT, R2, R5, PT ;  /* 0x000000050200720c */ /* 0x004fda0003f06270 */
[----:B------:R-:W-:Y:S05]  /*0160*/  @P0 EXIT ;  /* 0x000000000000094d */ /* 0x000fea0003800000 */
[----:B------:R-:W-:Y:S01]  /*0170*/  I2FP.F32.U32 R0, UR5 ;  /* 0x0000000500007c45 */ /* 0x000fe20008201000 */
[----:B------:R-:W-:Y:S02]  /*0180*/  UMOV UR4, 0x40000000 ;  /* 0x4000000000047882 */ /* 0x000fe40000000000 */
[----:B------:R-:W-:Y:S02]  /*0190*/  IMAD.U32 R8, RZ, RZ, UR4 ;  /* 0x00000004ff087e24 */ /* 0x000fe4000f8e00ff */
[----:B------:R-:W-:-:S04]  /*01a0*/  FADD R3, R0, 1 ;  /* 0x3f80000000037421 */ /* 0x000fc80000000000 */
[----:B------:R-:W0:Y:S08]  /*01b0*/  MUFU.RCP R0, R3 ;  /* 0x0000000300007308 */ /* 0x000e300000001000 */
[----:B------:R-:W1:Y:S01]  /*01c0*/  FCHK P0, R8, R3 ;  /* 0x0000000308007302 */ /* 0x000e620000000000 */
[----:B0-----:R-:W-:-:S04]  /*01d0*/  FFMA R5, -R3, R0, 1 ;  /* 0x3f80000003057423 */ /* 0x001fc80000000100 */
[----:B------:R-:W-:-:S04]  /*01e0*/  FFMA R0, R0, R5, R0 ;  /* 0x0000000500007223 */ /* 0x000fc80000000000 */
[----:B------:R-:W-:-:S04]  /*01f0*/  FFMA R4, R0, 2, RZ ;  /* 0x4000000000047823 */ /* 0x000fc800000000ff */
[----:B------:R-:W-:-:S04]  /*0200*/  FFMA R5, -R3, R4, 2 ;  /* 0x4000000003057423 */ /* 0x000fc80000000104 */
[----:B------:R-:W-:Y:S01]  /*0210*/  FFMA R0, R0, R5, R4 ;  /* 0x0000000500007223 */ /* 0x000fe20000000004 */
[----:B-1----:R-:W-:Y:S06]  /*0220*/  @!P0 BRA `(.L_x_0) ;  /* 0x00000000000c8947 */ /* 0x002fec0003800000 */
[----:B------:R-:W-:-:S07]  /*0230*/  MOV R4, 0x250 ;  /* 0x0000025000047802 */ /* 0x000fce0000000f00 */
[----:B------:R-:W-:Y:S05]  /*0240*/  CALL.REL.NOINC `($__internal_0_$__cuda_sm3x_div_rn_noftz_f32_slowpath) ;  /* 0x0000000800e47944 */ /* 0x000fea0003c00000 */
[----:B------:R-:W-:-:S07]  /*0250*/  IMAD.MOV.U32 R0, RZ, RZ, R7 ;  /* 0x000000ffff007224 */ /* 0x000fce00078e0007 */
.L_x_0:
[----:B------:R-:W0:Y:S01]  /*0260*/  LDCU UR5, c[0x0][0x398] ;  /* 0x00007300ff0577ac */ /* 0x000e220008000800 */
[----:B------:R-:W1:Y:S01]  /*0270*/  LDC.64 R4, c[0x0][0x380] ;  /* 0x0000e000ff047b82 */ /* 0x000e620000000a00 */
[----:B------:R-:W-:Y:S01]  /*0280*/  PRMT R14, RZ, 0x7610, R14 ;  /* 0x00007610ff0e7816 */ /* 0x000fe2000000000e */
[----:B------:R-:W-:-:S06]  /*0290*/  UMOV UR4, URZ ;  /* 0x000000ff00047c82 */ /* 0x000fcc0008000000 */
[----:B------:R-:W2:Y:S08]  /*02a0*/  LDC.64 R8, c[0x0][0x3a0] ;  /* 0x0000e800ff087b82 */ /* 0x000eb00000000a00 */
[----:B------:R-:W3:Y:S01]  /*02b0*/  LDC R3, c[0x0][0x390] ;  /* 0x0000e400ff037b82 */ /* 0x000ee20000000800 */
[----:B0-----:R-:W-:Y:S02]  /*02c0*/  UISETP.GE.U32.AND UP0, UPT, UR5, 0x4, UPT ;  /* 0x000000040500788c */ /* 0x001fe4000bf06070 */
[----:B------:R-:W-:Y:S01]  /*02d0*/  ULOP3.LUT UR8, UR5, 0x3, URZ, 0xc0, !UPT ;  /* 0x0000000305087892 */ /* 0x000fe2000f8ec0ff */
[----:B-1----:R-:W-:-:S04]  /*02e0*/  IMAD.WIDE R4, R6, 0x4, R4 ;  /* 0x0000000406047825 */ /* 0x002fc800078e0204 */
[----:B--2---:R-:W-:Y:S01]  /*02f0*/  IMAD.WIDE R6, R6, 0x4, R8 ;  /* 0x0000000406067825 */ /* 0x004fe200078e0208 */
[----:B------:R-:W-:Y:S02]  /*0300*/  CS2R R8, SRZ ;  /* 0x0000000000087805 */ /* 0x000fe4000001ff00 */
[----:B---3--:R-:W-:Y:S01]  /*0310*/  IADD3 R3, PT, PT, R2, -0x1, R3 ;  /* 0xffffffff02037810 */ /* 0x008fe20007ffe003 */
[----:B------:R-:W-:Y:S06]  /*0320*/  BRA.U !UP0, `(.L_x_1) ;  /* 0x0000000508f47547 */ /* 0x000fec000b800000 */
[----:B------:R-:W0:Y:S01]  /*0330*/  LDC R11, c[0x0][0x394] ;  /* 0x0000e500ff0b7b82 */ /* 0x000e220000000800 */
[----:B------:R-:W-:Y:S01]  /*0340*/  HFMA2 R9, -RZ, RZ, 0, 0 ;  /* 0x00000000ff097431 */ /* 0x000fe200000001ff */
[----:B------:R-:W-:Y:S01]  /*0350*/  PRMT R14, RZ, 0x7610, R14 ;  /* 0x00007610ff0e7816 */ /* 0x000fe2000000000e */
[----:B------:R-:W-:-:S03]  /*0360*/  ULOP3.LUT UR4, UR5, 0x7ffffffc, URZ, 0xc0, !UPT ;  /* 0x7ffffffc05047892 */ /* 0x000fc6000f8ec0ff */
[----:B------:R-:W-:-:S09]  /*0370*/  UMOV UR5, URZ ;  /* 0x000000ff00057c82 */ /* 0x000fd20008000000 */
.L_x_14:
[----:B-----5:R1:W5:Y:S01]  /*0380*/  LDG.E.CONSTANT R15, desc[UR10][R4.64] ;  /* 0x0000000a040f7981 */ /* 0x020362000c1e9900 */
[----:B------:R-:W-:Y:S01]  /*0390*/  LOP3.LUT P0, R14, R14, 0xff, RZ, 0xc0, !PT ;  /* 0x000000ff0e0e7812 */ /* 0x000fe2000780c0ff */
[----:B------:R-:W-:Y:S03]  /*03a0*/  BSSY.RECONVERGENT B0, `(.L_x_2) ;  /* 0x0000019000007945 */ /* 0x000fe60003800200 */
[----:B------:R-:W-:-:S13]  /*03b0*/  ISETP.NE.OR P0, PT, R2, UR5, P0 ;  /* 0x0000000502007c0c */ /* 0x000fda0008705670 */
[----:B-1----:R-:W-:Y:S05]  /*03c0*/  @P0 BRA `(.L_x_3) ;  /* 0x00000000002c0947 */ /* 0x002fea0003800000 */
[----:B------:R-:W-:Y:S01]  /*03d0*/  ISETP.GE.AND P1, PT, R2, R3, PT ;  /* 0x000000030200720c */ /* 0x000fe20003f26270 */
[--C-:B-----5:R-:W-:Y:S01]  /*03e0*/  IMAD.MOV.U32 R8, RZ, RZ, R15.reuse ;  /* 0x000000ffff087224 */ /* 0x120fe200078e000f */
[----:B------:R-:W-:Y:S01]  /*03f0*/  PLOP3.LUT P0, PT, PT, PT, PT, 0x8, 0x80 ;  /* 0x000000000080781c */ /* 0x000fe20003f0e170 */
[----:B------:R-:W-:-:S10]  /*0400*/  IMAD.MOV.U32 R9, RZ, RZ, R15 ;  /* 0x000000ffff097224 */ /* 0x000fd400078e000f */
[----:B------:R-:W-:Y:S05]  /*0410*/  @!P1 BRA `(.L_x_4) ;  /* 0x0000000000449947 */ /* 0x000fea0003800000 */
[----:B------:R-:W-:Y:S01]  /*0420*/  FADD R8, R15, R15 ;  /* 0x0000000f0f087221 */ /* 0x000fe20000000000 */
[----:B------:R-:W-:-:S03]  /*0430*/  MOV R9, R15 ;  /* 0x0000000f00097202 */ /* 0x000fc60000000f00 */
[----:B------:R-:W-:Y:S01]  /*0440*/  FADD R13, -R15, R8 ;  /* 0x000000080f0d7221 */ /* 0x000fe20000000100 */
[----:B------:R-:W-:-:S04]  /*0450*/  IMAD.MOV.U32 R8, RZ, RZ, R15 ;  /* 0x000000ffff087224 */ /* 0x000fc800078e000f */
[----:B------:R1:W-:Y:S01]  /*0460*/  STG.E desc[UR10][R6.64], R13 ;  /* 0x0000000d06007986 */ /* 0x0003e2000c10190a */
[----:B------:R-:W-:Y:S05]  /*0470*/  BRA `(.L_x_4) ;  /* 0x00000000002c7947 */ /* 0x000fea0003800000 */
.L_x_3:
[----:B------:R-:W-:Y:S02]  /*0480*/  ISETP.NE.AND P1, PT, R14, RZ, PT ;  /* 0x000000ff0e00720c */ /* 0x000fe40003f25270 */
[----:B------:R-:W-:-:S11]  /*0490*/  PLOP3.LUT P0, PT, PT, PT, PT, 0x80, 0x8 ;  /* 0x000000000008781c */ /* 0x000fd60003f0f070 */
[----:B------:R-:W-:Y:S05]  /*04a0*/  @!P1 BRA `(.L_x_4) ;  /* 0x0000000000209947 */ /* 0x000fea0003800000 */
[----:B-----5:R-:W-:Y:S01]  /*04b0*/  FADD R13, -R8, R15 ;  /* 0x0000000f080d7221 */ /* 0x020fe20000000100 */
[----:B------:R-:W-:-:S03]  /*04c0*/  ISETP.LE.AND P0, PT, R3, UR5, PT ;  /* 0x0000000503007c0c */ /* 0x000fc6000bf03270 */
[----:B------:R-:W-:-:S04]  /*04d0*/  FFMA R8, R13, R0, R8 ;  /* 0x000000000d087223 */ /* 0x000fc80000000008 */
[----:B------:R-:W-:-:S04]  /*04e0*/  FADD R10, -R9, R8 ;  /* 0x00000008090a7221 */ /* 0x000fc80000000100 */
[----:B------:R-:W-:-:S04]  /*04f0*/  FFMA R9, R10, R0, R9 ;  /* 0x000000000a097223 */ /* 0x000fc80000000009 */
[----:B------:R-:W-:-:S05]  /*0500*/  @P0 FFMA R13, R8, 2, -R9 ;  /* 0x40000000080d0823 */ /* 0x000fca0000000809 */
[----:B------:R2:W-:Y:S01]  /*0510*/  @P0 STG.E desc[UR10][R6.64], R13 ;  /* 0x0000000d06000986 */ /* 0x0005e2000c10190a */
[----:B------:R-:W-:-:S13]  /*0520*/  PLOP3.LUT P0, PT, PT, PT, PT, 0x8, 0x80 ;  /* 0x000000000080781c */ /* 0x000fda0003f0e170 */
.L_x_4:
[----:B------:R-:W-:Y:S05]  /*0530*/  BSYNC.RECONVERGENT B0 ;  /* 0x0000000000007941 */ /* 0x000fea0003800200 */
.L_x_2:
[----:B0-----:R-:W-:-:S05]  /*0540*/  IMAD.WIDE R4, R11, 0x4, R4 ;  /* 0x000000040b047825 */ /* 0x001fca00078e0204 */
[----:B-----5:R0:W5:Y:S01]  /*0550*/  LDG.E.CONSTANT R15, desc[UR10][R4.64] ;  /* 0x0000000a040f7981 */ /* 0x020162000c1e9900 */
[----:B------:R-:W-:Y:S01]  /*0560*/  UIADD3 UR6, UPT, UPT, UR5, 0x1, URZ ;  /* 0x0000000105067890 */ /* 0x000fe2000fffe0ff */
[----:B------:R-:W-:Y:S01]  /*0570*/  BSSY.RECONVERGENT B0, `(.L_x_5) ;  /* 0x0000019000007945 */ /* 0x000fe20003800200 */
[----:B-12---:R-:W-:-:S04]  /*0580*/  IMAD.WIDE R6, R11, 0x4, R6 ;  /* 0x000000040b067825 */ /* 0x006fc800078e0206 */
[----:B------:R-:W-:-:S13]  /*0590*/  ISETP.EQ.AND P1, PT, R2, UR6, PT ;  /* 0x0000000602007c0c */ /* 0x000fda000bf22270 */
[----:B0-----:R-:W-:Y:S05]  /*05a0*/  @P0 BRA P1, `(.L_x_6) ;  /* 0x0000000000300947 */ /* 0x001fea0000800000 */
[----:B------:R-:W-:Y:S01]  /*05b0*/  PLOP3.LUT P1, PT, PT, PT, PT, 0x80, 0x8 ;  /* 0x000000000008781c */ /* 0x000fe20003f2f070 */
[----:B------:R-:W-:-:S12]  /*05c0*/  @P0 BRA `(.L_x_7) ;  /* 0x00000000004c0947 */ /* 0x000fd80003800000 */
[----:B------:R-:W-:Y:S01]  /*05d0*/  ISETP.LE.AND P0, PT, R3, UR6, PT ;  /* 0x0000000603007c0c */ /* 0x000fe2000bf03270 */
[----:B-----5:R-:W-:Y:S01]  /*05e0*/  FADD R13, -R8, R15 ;  /* 0x0000000f080d7221 */ /* 0x020fe20000000100 */
[----:B------:R-:W-:-:S03]  /*05f0*/  PLOP3.LUT P1, PT, PT, PT, PT, 0x8, 0x80 ;  /* 0x000000000080781c */ /* 0x000fc60003f2e170 */
[----:B------:R-:W-:-:S04]  /*0600*/  FFMA R8, R13, R0, R8 ;  /* 0x000000000d087223 */ /* 0x000fc80000000008 */
[----:B------:R-:W-:-:S04]  /*0610*/  FADD R10, -R9, R8 ;  /* 0x00000008090a7221 */ /* 0x000fc80000000100 */
[----:B------:R-:W-:Y:S01]  /*0620*/  FFMA R9, R10, R0, R9 ;  /* 0x000000000a097223 */ /* 0x000fe20000000009 */
[----:B------:R-:W-:Y:S06]  /*0630*/  @!P0 BRA `(.L_x_7) ;  /* 0x0000000000308947 */ /* 0x000fec0003800000 */
[----:B------:R-:W-:-:S05]  /*0640*/  FFMA R13, R8, 2, -R9 ;  /* 0x40000000080d7823 */ /* 0x000fca0000000809 */
[----:B------:R1:W-:Y:S01]  /*0650*/  STG.E desc[UR10][R6.64], R13 ;  /* 0x0000000d06007986 */ /* 0x0003e2000c10190a */
[----:B------:R-:W-:Y:S05]  /*0660*/  BRA `(.L_x_7) ;  /* 0x0000000000247947 */ /* 0x000fea0003800000 */
.L_x_6:
[----:B------:R-:W-:Y:S01]  /*0670*/  ISETP.GE.AND P0, PT, R2, R3, PT ;  /* 0x000000030200720c */ /* 0x000fe20003f06270 */
[----:B-----5:R-:W-:Y:S01]  /*0680*/  IMAD.MOV.U32 R9, RZ, RZ, R15 ;  /* 0x000000ffff097224 */ /* 0x020fe200078e000f */
[----:B------:R-:W-:-:S11]  /*0690*/  PLOP3.LUT P1, PT, PT, PT, PT, 0x8, 0x80 ;  /* 0x000000000080781c */ /* 0x000fd60003f2e170 */
[----:B------:R-:W-:Y:S01]  /*06a0*/  @P0 FADD R8, R15, R15 ;  /* 0x0000000f0f080221 */ /* 0x000fe20000000000 */
[----:B------:R-:W-:-:S03]  /*06b0*/  @P0 MOV R9, R15 ;  /* 0x0000000f00090202 */ /* 0x000fc60000000f00 */
[----:B------:R-:W-:Y:S01]  /*06c0*/  @P0 FADD R13, -R15, R8 ;  /* 0x000000080f0d0221 */ /* 0x000fe20000000100 */
[--C-:B------:R-:W-:Y:S02]  /*06d0*/  IMAD.MOV.U32 R8, RZ, RZ, R15.reuse ;  /* 0x000000ffff087224 */ /* 0x100fe400078e000f */
[----:B------:R-:W-:Y:S02]  /*06e0*/  @P0 IMAD.MOV.U32 R8, RZ, RZ, R15 ;  /* 0x000000ffff080224 */ /* 0x000fe400078e000f */
[----:B------:R0:W-:Y:S05]  /*06f0*/  @P0 STG.E desc[UR10][R6.64], R13 ;  /* 0x0000000d06000986 */ /* 0x0001ea000c10190a */
.L_x_7:
[----:B------:R-:W-:Y:S05]  /*0700*/  BSYNC.RECONVERGENT B0 ;  /* 0x0000000000007941 */ /* 0x000fea0003800200 */
.L_x_5:
[----:B------:R-:W-:-:S05]  /*0710*/  IMAD.WIDE R4, R11, 0x4, R4 ;  /* 0x000000040b047825 */ /* 0x000fca00078e0204 */
[----:B-----5:R2:W5:Y:S01]  /*0720*/  LDG.E.CONSTANT R15, desc[UR10][R4.64] ;  /* 0x0000000a040f7981 */ /* 0x020562000c1e9900 */
[----:B------:R-:W-:Y:S01]  /*0730*/  UIADD3 UR6, UPT, UPT, UR5, 0x2, URZ ;  /* 0x0000000205067890 */ /* 0x000fe2000fffe0ff */
[----:B------:R-:W-:Y:S01]  /*0740*/  BSSY.RECONVERGENT B0, `(.L_x_8) ;  /* 0x0000019000007945 */ /* 0x000fe20003800200 */
[----:B01----:R-:W-:-:S04]  /*0750*/  IMAD.WIDE R6, R11, 0x4, R6 ;  /* 0x000000040b067825 */ /* 0x003fc800078e0206 */
[----:B------:R-:W-:-:S13]  /*0760*/  ISETP.EQ.AND P0, PT, R2, UR6, PT ;  /* 0x0000000602007c0c */ /* 0x000fda000bf02270 */
[----:B--2---:R-:W-:Y:S05]  /*0770*/  @P1 BRA P0, `(.L_x_9) ;  /* 0x0000000000301947 */ /* 0x004fea0000000000 */
        /* <DEDUP_REMOVED lines=12> */
.L_x_9:
        /* <DEDUP_REMOVED lines=9> */
.L_x_10:
[----:B------:R-:W-:Y:S05]  /*08d0*/  BSYNC.RECONVERGENT B0 ;  /* 0x0000000000007941 */ /* 0x000fea0003800200 */
.L_x_8:
[----:B------:R-:W-:-:S05]  /*08e0*/  IMAD.WIDE R4, R11, 0x4, R4 ;  /* 0x000000040b047825 */ /* 0x000fca00078e0204 */
[----:B-----5:R2:W5:Y:S01]  /*08f0*/  LDG.E.CONSTANT R15, desc[UR10][R4.64] ;  /* 0x0000000a040f7981 */ /* 0x020562000c1e9900 */
[----:B------:R-:W-:Y:S01]  /*0900*/  UIADD3 UR6, UPT, UPT, UR5, 0x3, URZ ;  /* 0x0000000305067890 */ /* 0x000fe2000fffe0ff */
[----:B------:R-:W-:Y:S01]  /*0910*/  BSSY.RECONVERGENT B0, `(.L_x_11) ;  /* 0x0000019000007945 */ /* 0x000fe20003800200 */
[----:B01----:R-:W-:-:S04]  /*0920*/  IMAD.WIDE R6, R11, 0x4, R6 ;  /* 0x000000040b067825 */ /* 0x003fc800078e0206 */
[----:B------:R-:W-:-:S13]  /*0930*/  ISETP.EQ.AND P1, PT, R2, UR6, PT ;  /* 0x0000000602007c0c */ /* 0x000fda000bf22270 */
[----:B--2---:R-:W-:Y:S05]  /*0940*/  @P0 BRA P1, `(.L_x_12) ;  /* 0x0000000000300947 */ /* 0x004fea0000800000 */
[----:B------:R-:W-:Y:S01]  /*0950*/  PRMT R14, RZ, 0x7610, R14 ;  /* 0x00007610ff0e7816 */ /* 0x000fe2000000000e */
[----:B------:R-:W-:Y:S06]  /*0960*/  @P0 BRA `(.L_x_13) ;  /* 0x00000000004c0947 */ /* 0x000fec0003800000 */
[----:B------:R-:W-:Y:S01]  /*0970*/  ISETP.LE.AND P0, PT, R3, UR6, PT ;  /* 0x0000000603007c0c */ /* 0x000fe2000bf03270 */
[----:B-----5:R-:W-:Y:S01]  /*0980*/  FADD R13, -R8, R15 ;  /* 0x0000000f080d7221 */ /* 0x020fe20000000100 */
[----:B------:R-:W-:-:S03]  /*0990*/  IMAD.MOV.U32 R14, RZ, RZ, 0x1 ;  /* 0x00000001ff0e7424 */ /* 0x000fc600078e00ff */
[----:B------:R-:W-:-:S04]  /*09a0*/  FFMA R8, R13, R0, R8 ;  /* 0x000000000d087223 */ /* 0x000fc80000000008 */
[----:B------:R-:W-:-:S04]  /*09b0*/  FADD R10, -R9, R8 ;  /* 0x00000008090a7221 */ /* 0x000fc80000000100 */
[----:B------:R-:W-:Y:S01]  /*09c0*/  FFMA R9, R10, R0, R9 ;  /* 0x000000000a097223 */ /* 0x000fe20000000009 */
[----:B------:R-:W-:Y:S06]  /*09d0*/  @!P0 BRA `(.L_x_13) ;  /* 0x0000000000308947 */ /* 0x000fec0003800000 */
[----:B------:R-:W-:-:S05]  /*09e0*/  FFMA R13, R8, 2, -R9 ;  /* 0x40000000080d7823 */ /* 0x000fca0000000809 */
[----:B------:R1:W-:Y:S01]  /*09f0*/  STG.E desc[UR10][R6.64], R13 ;  /* 0x0000000d06007986 */ /* 0x0003e2000c10190a */
[----:B------:R-:W-:Y:S05]  /*0a00*/  BRA `(.L_x_13) ;  /* 0x0000000000247947 */ /* 0x000fea0003800000 */
.L_x_12:
[----:B------:R-:W-:Y:S01]  /*0a10*/  ISETP.GE.AND P0, PT, R2, R3, PT ;  /* 0x000000030200720c */ /* 0x000fe20003f06270 */
[----:B------:R-:W-:Y:S01]  /*0a20*/  IMAD.MOV.U32 R14, RZ, RZ, 0x1 ;  /* 0x00000001ff0e7424 */ /* 0x000fe200078e00ff */
[----:B-----5:R-:W-:-:S11]  /*0a30*/  MOV R9, R15 ;  /* 0x0000000f00097202 */ /* 0x020fd60000000f00 */
[----:B------:R-:W-:Y:S01]  /*0a40*/  @P0 FADD R8, R15, R15 ;  /* 0x0000000f0f080221 */ /* 0x000fe20000000000 */
[----:B------:R-:W-:-:S03]  /*0a50*/  @P0 MOV R9, R15 ;  /* 0x0000000f00090202 */ /* 0x000fc60000000f00 */
[----:B------:R-:W-:Y:S01]  /*0a60*/  @P0 FADD R13, -R15, R8 ;  /* 0x000000080f0d0221 */ /* 0x000fe20000000100 */
[--C-:B------:R-:W-:Y:S02]  /*0a70*/  IMAD.MOV.U32 R8, RZ, RZ, R15.reuse ;  /* 0x000000ffff087224 */ /* 0x100fe400078e000f */
[----:B------:R-:W-:Y:S02]  /*0a80*/  @P0 IMAD.MOV.U32 R8, RZ, RZ, R15 ;  /* 0x000000ffff080224 */ /* 0x000fe400078e000f */
[----:B------:R0:W-:Y:S05]  /*0a90*/  @P0 STG.E desc[UR10][R6.64], R13 ;  /* 0x0000000d06000986 */ /* 0x0001ea000c10190a */
.L_x_13:
[----:B------:R-:W-:Y:S05]  /*0aa0*/  BSYNC.RECONVERGENT B0 ;  /* 0x0000000000007941 */ /* 0x000fea0003800200 */
.L_x_11:
[----:B------:R-:W-:Y:S01]  /*0ab0*/  UIADD3 UR5, UPT, UPT, UR5, 0x4, URZ ;  /* 0x0000000405057890 */ /* 0x000fe2000fffe0ff */
[----:B------:R-:W-:-:S03]  /*0ac0*/  IMAD.WIDE R4, R11, 0x4, R4 ;  /* 0x000000040b047825 */ /* 0x000fc600078e0204 */
[----:B------:R-:W-:Y:S01]  /*0ad0*/  UISETP.NE.AND UP0, UPT, UR5, UR4, UPT ;  /* 0x000000040500728c */ /* 0x000fe2000bf05270 */
[----:B01----:R-:W-:-:S08]  /*0ae0*/  IMAD.WIDE R6, R11, 0x4, R6 ;  /* 0x000000040b067825 */ /* 0x003fd000078e0206 */
[----:B------:R-:W-:Y:S05]  /*0af0*/  BRA.U UP0, `(.L_x_14) ;  /* 0xfffffff900207547 */ /* 0x000fea000b83ffff */
.L_x_1:
[----:B------:R-:W-:-:S13]  /*0b00*/  ISETP.NE.AND P0, PT, RZ, UR8, PT ;  /* 0x00000008ff007c0c */ /* 0x000fda000bf05270 */
[----:B------:R-:W-:Y:S05]  /*0b10*/  @!P0 EXIT ;  /* 0x000000000000894d */ /* 0x000fea0003800000 */
[----:B------:R-:W-:Y:S01]  /*0b20*/  IADD3 R16, PT, PT, -R2, UR4, RZ ;  /* 0x0000000402107c10 */ /* 0x000fe2000fffe1ff */
[----:B------:R-:W0:Y:S01]  /*0b30*/  LDCU UR9, c[0x0][0x394] ;  /* 0x00007280ff0977ac */ /* 0x000e220008000800 */
[----:B------:R-:W-:Y:S01]  /*0b40*/  UIADD3 UR5, UPT, UPT, -UR8, URZ, URZ ;  /* 0x000000ff08057290 */ /* 0x000fe2000fffe1ff */
[----:B------:R-:W-:Y:S01]  /*0b50*/  UMOV UR6, URZ ;  /* 0x000000ff00067c82 */ /* 0x000fe20008000000 */
[----:B------:R-:W-:-:S10]  /*0b60*/  UMOV UR7, URZ ;  /* 0x000000ff00077c82 */ /* 0x000fd40008000000 */
.L_x_18:
[----:B------:R-:W-:-:S04]  /*0b70*/  IADD3 R12, P0, PT, R4, UR6, RZ ;  /* 0x00000006040c7c10 */ /* 0x000fc8000ff1e0ff */
[----:B-12---:R-:W-:-:S05]  /*0b80*/  IADD3.X R13, PT, PT, R5, UR7, RZ, P0, !PT ;  /* 0x00000007050d7c10 */ /* 0x006fca00087fe4ff */
[----:B-----5:R1:W5:Y:S01]  /*0b90*/  LDG.E.CONSTANT R15, desc[UR10][R12.64] ;  /* 0x0000000a0c0f7981 */ /* 0x020362000c1e9900 */
[----:B------:R-:W-:Y:S01]  /*0ba0*/  LOP3.LUT P1, R14, R14, 0xff, RZ, 0xc0, !PT ;  /* 0x000000ff0e0e7812 */ /* 0x000fe2000782c0ff */
[----:B------:R-:W-:Y:S01]  /*0bb0*/  UIADD3 UR5, UPT, UPT, UR5, 0x1, URZ ;  /* 0x0000000105057890 */ /* 0x000fe2000fffe0ff */
[----:B------:R-:W-:Y:S01]  /*0bc0*/  ISETP.EQ.AND P2, PT, R16, RZ, PT ;  /* 0x000000ff1000720c */ /* 0x000fe20003f42270 */
[----:B------:R-:W-:Y:S01]  /*0bd0*/  BSSY.RECONVERGENT B0, `(.L_x_15) ;  /* 0x000001b000007945 */ /* 0x000fe20003800200 */
[----:B------:R-:W-:Y:S01]  /*0be0*/  IADD3 R10, P0, PT, R6, UR6, RZ ;  /* 0x00000006060a7c10 */ /* 0x000fe2000ff1e0ff */
[----:B------:R-:W-:-:S03]  /*0bf0*/  UISETP.NE.AND UP0, UPT, UR5, URZ, UPT ;  /* 0x000000ff0500728c */ /* 0x000fc6000bf05270 */
[----:B------:R-:W-:-:S07]  /*0c00*/  IADD3.X R11, PT, PT, R7, UR7, RZ, P0, !PT ;  /* 0x00000007070b7c10 */ /* 0x000fce00087fe4ff */
[----:B-1----:R-:W-:Y:S05]  /*0c10*/  @!P1 BRA P2, `(.L_x_16) ;  /* 0x0000000000349947 */ /* 0x002fea0001000000 */
[----:B------:R-:W-:Y:S02]  /*0c20*/  ISETP.NE.AND P0, PT, R14, RZ, PT ;  /* 0x000000ff0e00720c */ /* 0x000fe40003f05270 */
[----:B------:R-:W-:-:S11]  /*0c30*/  PRMT R14, RZ, 0x7610, R14 ;  /* 0x00007610ff0e7816 */ /* 0x000fd6000000000e */
[----:B------:R-:W-:Y:S05]  /*0c40*/  @!P0 BRA `(.L_x_17) ;  /* 0x00000000004c8947 */ /* 0x000fea0003800000 */
        /* <DEDUP_REMOVED lines=10> */
.L_x_16:
        /* <DEDUP_REMOVED lines=9> */
.L_x_17:
[----:B0-----:R-:W-:Y:S05]  /*0d80*/  BSYNC.RECONVERGENT B0 ;  /* 0x0000000000007941 */ /* 0x001fea0003800200 */
.L_x_15:
[----:B------:R-:W-:Y:S01]  /*0d90*/  VIADD R16, R16, 0x1 ;  /* 0x0000000110107836 */ /* 0x000fe20000000000 */
[----:B------:R-:W-:Y:S02]  /*0da0*/  UIADD3 UR4, UPT, UPT, UR4, 0x1, URZ ;  /* 0x0000000104047890 */ /* 0x000fe4000fffe0ff */
[----:B------:R-:W-:Y:S01]  /*0db0*/  UIMAD.WIDE UR6, UR9, 0x4, UR6 ;  /* 0x00000004090678a5 */ /* 0x000fe2000f8e0206 */
[----:B------:R-:W-:Y:S11]  /*0dc0*/  BRA.U UP0, `(.L_x_18) ;  /* 0xfffffffd00687547 */ /* 0x000ff6000b83ffff */
[----:B------:R-:W-:Y:S05]  /*0dd0*/  EXIT ;  /* 0x000000000000794d */ /* 0x000fea0003800000 */
        .weak           $__internal_0_$__cuda_sm3x_div_rn_noftz_f32_slowpath
        .type           $__internal_0_$__cuda_sm3x_div_rn_noftz_f32_slowpath,@function
        .size           $__internal_0_$__cuda_sm3x_div_rn_noftz_f32_slowpath,(.L_x_43 - $__internal_0_$__cuda_sm3x_div_rn_noftz_f32_slowpath)
$__internal_0_$__cuda_sm3x_div_rn_noftz_f32_slowpath:
[----:B------:R-:W-:Y:S02]  /*0de0*/  SHF.R.U32.HI R0, RZ, 0x17, R3 ;  /* 0x00000017ff007819 */ /* 0x000fe40000011603 */
[----:B------:R-:W-:Y:S02]  /*0df0*/  MOV R8, R3 ;  /* 0x0000000300087202 */ /* 0x000fe40000000f00 */
[----:B------:R-:W-:-:S05]  /*0e00*/  LOP3.LUT R5, R0, 0xff, RZ, 0xc0, !PT ;  /* 0x000000ff00057812 */ /* 0x000fca00078ec0ff */
[----:B------:R-:W-:-:S05]  /*0e10*/  VIADD R7, R5, 0xffffffff ;  /* 0xffffffff05077836 */ /* 0x000fca0000000000 */
[----:B------:R-:W-:-:S13]  /*0e20*/  ISETP.GT.U32.AND P0, PT, R7, 0xfd, PT ;  /* 0x000000fd0700780c */ /* 0x000fda0003f04070 */
[----:B------:R-:W-:Y:S01]  /*0e30*/  @!P0 IMAD.MOV.U32 R10, RZ, RZ, RZ ;  /* 0x000000ffff0a8224 */ /* 0x000fe200078e00ff */
[----:B------:R-:W-:Y:S06]  /*0e40*/  @!P0 BRA `(.L_x_19) ;  /* 0x0000000000408947 */ /* 0x000fec0003800000 */
[----:B------:R-:W-:Y:S01]  /*0e50*/  FSETP.GTU.FTZ.AND P0, PT, |R3|, +INF , PT ;  /* 0x7f8000000300780b */ /* 0x000fe20003f1c200 */
[----:B------:R-:W-:-:S12]  /*0e60*/  IMAD.MOV.U32 R0, RZ, RZ, R3 ;  /* 0x000000ffff007224 */ /* 0x000fd800078e0003 */
[----:B------:R-:W-:Y:S05]  /*0e70*/  @P0 BRA `(.L_x_20) ;  /* 0x0000000400280947 */ /* 0x000fea0003800000 */
[----:B------:R-:W-:-:S05]  /*0e80*/  HFMA2 R3, -RZ, RZ, 2, 0 ;  /* 0x40000000ff037431 */ /* 0x000fca00000001ff */
[----:B------:R-:W-:-:S13]  /*0e90*/  LOP3.LUT P0, RZ, R8, 0x7fffffff, R3, 0xc8, !PT ;  /* 0x7fffffff08ff7812 */ /* 0x000fda000780c803 */
[----:B------:R-:W-:Y:S05]  /*0ea0*/  @!P0 BRA `(.L_x_21) ;  /* 0x0000000400148947 */ /* 0x000fea0003800000 */
[----:B------:R-:W-:Y:S02]  /*0eb0*/  FSETP.NEU.FTZ.AND P0, PT, |R0|, +INF , PT ;  /* 0x7f8000000000780b */ /* 0x000fe40003f1d200 */
[----:B------:R-:W-:-:S04]  /*0ec0*/  LOP3.LUT P1, RZ, R3, 0x7fffffff, RZ, 0xc0, !PT ;  /* 0x7fffffff03ff7812 */ /* 0x000fc8000782c0ff */
[----:B------:R-:W-:-:S13]  /*0ed0*/  PLOP3.LUT P0, PT, P0, P1, PT, 0x2f, 0xf2 ;  /* 0x0000000000f2781c */ /* 0x000fda0000702577 */
[----:B------:R-:W-:Y:S05]  /*0ee0*/  @P0 BRA `(.L_x_22) ;  /* 0x0000000000fc0947 */ /* 0x000fea0003800000 */
[----:B------:R-:W-:-:S13]  /*0ef0*/  LOP3.LUT P0, RZ, R8, 0x7fffffff, RZ, 0xc0, !PT ;  /* 0x7fffffff08ff7812 */ /* 0x000fda000780c0ff */
[----:B------:R-:W-:Y:S05]  /*0f00*/  @!P0 BRA `(.L_x_23) ;  /* 0x0000000000e88947 */ /* 0x000fea0003800000 */
[----:B------:R-:W-:Y:S01]  /*0f10*/  ISETP.GE.AND P0, PT, R7, RZ, PT ;  /* 0x000000ff0700720c */ /* 0x000fe20003f06270 */
[----:B------:R-:W-:-:S12]  /*0f20*/  IMAD.MOV.U32 R10, RZ, RZ, RZ ;  /* 0x000000ffff0a7224 */ /* 0x000fd800078e00ff */
[----:B------:R-:W-:Y:S01]  /*0f30*/  @!P0 FFMA R8, R0, 1.84467440737095516160e+19, RZ ;  /* 0x5f80000000088823 */ /* 0x000fe200000000ff */
[----:B------:R-:W-:-:S07]  /*0f40*/  @!P0 VIADD R10, R10, 0x40 ;  /* 0x000000400a0a8836 */ /* 0x000fce0000000000 */
.L_x_19:
[----:B------:R-:W-:Y:S01]  /*0f50*/  LEA R3, R5, 0xc0800000, 0x17 ;  /* 0xc080000005037811 */ /* 0x000fe200078eb8ff */
[----:B------:R-:W-:Y:S01]  /*0f60*/  UMOV UR4, 0x40000000 ;  /* 0x4000000000047882 */ /* 0x000fe20000000000 */
[----:B------:R-:W-:Y:S01]  /*0f70*/  IADD3 R10, PT, PT, R10, 0x80, -R5 ;  /* 0x000000800a0a7810 */ /* 0x000fe20007ffe805 */
[----:B------:R-:W-:Y:S01]  /*0f80*/  UIADD3 UR4, UPT, UPT, UR4, -0x800000, URZ ;  /* 0xff80000004047890 */ /* 0x000fe2000fffe0ff */
[----:B------:R-:W-:-:S04]  /*0f90*/  IADD3 R3, PT, PT, -R3, R8, RZ ;  /* 0x0000000803037210 */ /* 0x000fc80007ffe1ff */
[----:B------:R-:W0:Y:S01]  /*0fa0*/  MUFU.RCP R0, R3 ;  /* 0x0000000300007308 */ /* 0x000e220000001000 */
[----:B------:R-:W-:-:S04]  /*0fb0*/  FADD.FTZ R7, -R3, -RZ ;  /* 0x800000ff03077221 */ /* 0x000fc80000010100 */
[----:B0-----:R-:W-:-:S04]  /*0fc0*/  FFMA R9, R0, R7, 1 ;  /* 0x3f80000000097423 */ /* 0x001fc80000000007 */
[----:B------:R-:W-:-:S04]  /*0fd0*/  FFMA R0, R0, R9, R0 ;  /* 0x0000000900007223 */ /* 0x000fc80000000000 */
[----:B------:R-:W-:-:S04]  /*0fe0*/  FFMA R8, R0, UR4, RZ ;  /* 0x0000000400087c23 */ /* 0x000fc800080000ff */
[----:B------:R-:W-:-:S04]  /*0ff0*/  FFMA R9, R7, R8, UR4 ;  /* 0x0000000407097e23 */ /* 0x000fc80008000008 */
[----:B------:R-:W-:-:S04]  /*1000*/  FFMA R9, R0, R9, R8 ;  /* 0x0000000900097223 */ /* 0x000fc80000000008 */
[----:B------:R-:W-:-:S04]  /*1010*/  FFMA R8, R7, R9, UR4 ;  /* 0x0000000407087e23 */ /* 0x000fc80008000009 */
[----:B------:R-:W-:-:S05]  /*1020*/  FFMA R7, R0, R8, R9 ;  /* 0x0000000800077223 */ /* 0x000fca0000000009 */
[----:B------:R-:W-:-:S04]  /*1030*/  SHF.R.U32.HI R3, RZ, 0x17, R7 ;  /* 0x00000017ff037819 */ /* 0x000fc80000011607 */
[----:B------:R-:W-:-:S05]  /*1040*/  LOP3.LUT R3, R3, 0xff, RZ, 0xc0, !PT ;  /* 0x000000ff03037812 */ /* 0x000fca00078ec0ff */
[----:B------:R-:W-:-:S04]  /*1050*/  IMAD.IADD R11, R3, 0x1, R10 ;  /* 0x00000001030b7824 */ /* 0x000fc800078e020a */
[----:B------:R-:W-:-:S05]  /*1060*/  VIADD R3, R11, 0xffffffff ;  /* 0xffffffff0b037836 */ /* 0x000fca0000000000 */
[----:B------:R-:W-:-:S13]  /*1070*/  ISETP.GE.U32.AND P0, PT, R3, 0xfe, PT ;  /* 0x000000fe0300780c */ /* 0x000fda0003f06070 */
[----:B------:R-:W-:Y:S05]  /*1080*/  @!P0 BRA `(.L_x_24) ;  /* 0x0000000000808947 */ /* 0x000fea0003800000 */
[----:B------:R-:W-:-:S13]  /*1090*/  ISETP.GT.AND P0, PT, R11, 0xfe, PT ;  /* 0x000000fe0b00780c */ /* 0x000fda0003f04270 */
[----:B------:R-:W-:Y:S05]  /*10a0*/  @P0 BRA `(.L_x_25) ;  /* 0x00000000006c0947 */ /* 0x000fea0003800000 */
[----:B------:R-:W-:-:S13]  /*10b0*/  ISETP.GE.AND P0, PT, R11, 0x1, PT ;  /* 0x000000010b00780c */ /* 0x000fda0003f06270 */
[----:B------:R-:W-:Y:S05]  /*10c0*/  @P0 BRA `(.L_x_26) ;  /* 0x0000000000980947 */ /* 0x000fea0003800000 */
[----:B------:R-:W-:Y:S02]  /*10d0*/  ISETP.GE.AND P0, PT, R11, -0x18, PT ;  /* 0xffffffe80b00780c */ /* 0x000fe40003f06270 */
[----:B------:R-:W-:-:S11]  /*10e0*/  LOP3.LUT R7, R7, 0x80000000, RZ, 0xc0, !PT ;  /* 0x8000000007077812 */ /* 0x000fd600078ec0ff */
[----:B------:R-:W-:Y:S05]  /*10f0*/  @!P0 BRA `(.L_x_26) ;  /* 0x00000000008c8947 */ /* 0x000fea0003800000 */
[CCC-:B------:R-:W-:Y:S01]  /*1100*/  FFMA.RZ R3, R0.reuse, R8.reuse, R9.reuse ;  /* 0x0000000800037223 */ /* 0x1c0fe2000000c009 */
[C---:B------:R-:W-:Y:S02]  /*1110*/  ISETP.NE.AND P2, PT, R11.reuse, RZ, PT ;  /* 0x000000ff0b00720c */ /* 0x040fe40003f45270 */
[----:B------:R-:W-:Y:S02]  /*1120*/  ISETP.NE.AND P1, PT, R11, RZ, PT ;  /* 0x000000ff0b00720c */ /* 0x000fe40003f25270 */
[----:B------:R-:W-:Y:S01]  /*1130*/  LOP3.LUT R5, R3, 0x7fffff, RZ, 0xc0, !PT ;  /* 0x007fffff03057812 */ /* 0x000fe200078ec0ff */
[CCC-:B------:R-:W-:Y:S01]  /*1140*/  FFMA.RP R3, R0.reuse, R8.reuse, R9.reuse ;  /* 0x0000000800037223 */ /* 0x1c0fe20000008009 */
[----:B------:R-:W-:Y:S01]  /*1150*/  FFMA.RM R0, R0, R8, R9 ;  /* 0x0000000800007223 */ /* 0x000fe20000004009 */
[----:B------:R-:W-:Y:S01]  /*1160*/  IADD3 R8, PT, PT, R11, 0x20, RZ ;  /* 0x000000200b087810 */ /* 0x000fe20007ffe0ff */
[----:B------:R-:W-:Y:S01]  /*1170*/  IMAD.MOV R9, RZ, RZ, -R11 ;  /* 0x000000ffff097224 */ /* 0x000fe200078e0a0b */
[----:B------:R-:W-:-:S02]  /*1180*/  LOP3.LUT R5, R5, 0x800000, RZ, 0xfc, !PT ;  /* 0x0080000005057812 */ /* 0x000fc400078efcff */
[----:B------:R-:W-:Y:S02]  /*1190*/  FSETP.NEU.FTZ.AND P0, PT, R3, R0, PT ;  /* 0x000000000300720b */ /* 0x000fe40003f1d000 */
[----:B------:R-:W-:Y:S02]  /*11a0*/  SHF.L.U32 R8, R5, R8, RZ ;  /* 0x0000000805087219 */ /* 0x000fe400000006ff */
[----:B------:R-:W-:Y:S02]  /*11b0*/  SEL R0, R9, RZ, P2 ;  /* 0x000000ff09007207 */ /* 0x000fe40001000000 */
[----:B------:R-:W-:Y:S02]  /*11c0*/  ISETP.NE.AND P1, PT, R8, RZ, P1 ;  /* 0x000000ff0800720c */ /* 0x000fe40000f25270 */
[----:B------:R-:W-:Y:S02]  /*11d0*/  SHF.R.U32.HI R0, RZ, R0, R5 ;  /* 0x00000000ff007219 */ /* 0x000fe40000011605 */
[----:B------:R-:W-:-:S02]  /*11e0*/  PLOP3.LUT P0, PT, P0, P1, PT, 0xf8, 0x8f ;  /* 0x00000000008f781c */ /* 0x000fc40000703f70 */
[----:B------:R-:W-:Y:S02]  /*11f0*/  SHF.R.U32.HI R8, RZ, 0x1, R0 ;  /* 0x00000001ff087819 */ /* 0x000fe40000011600 */
[----:B------:R-:W-:-:S04]  /*1200*/  SEL R3, RZ, 0x1, !P0 ;  /* 0x00000001ff037807 */ /* 0x000fc80004000000 */
[----:B------:R-:W-:-:S04]  /*1210*/  LOP3.LUT R3, R3, 0x1, R8, 0xf8, !PT ;  /* 0x0000000103037812 */ /* 0x000fc800078ef808 */
[----:B------:R-:W-:-:S05]  /*1220*/  LOP3.LUT R3, R3, R0, RZ, 0xc0, !PT ;  /* 0x0000000003037212 */ /* 0x000fca00078ec0ff */
[----:B------:R-:W-:-:S05]  /*1230*/  IMAD.IADD R8, R8, 0x1, R3 ;  /* 0x0000000108087824 */ /* 0x000fca00078e0203 */
[----:B------:R-:W-:Y:S01]  /*1240*/  LOP3.LUT R7, R8, R7, RZ, 0xfc, !PT ;  /* 0x0000000708077212 */ /* 0x000fe200078efcff */
[----:B------:R-:W-:Y:S06]  /*1250*/  BRA `(.L_x_26) ;  /* 0x0000000000347947 */ /* 0x000fec0003800000 */
.L_x_25:
[----:B------:R-:W-:-:S04]  /*1260*/  LOP3.LUT R7, R7, 0x80000000, RZ, 0xc0, !PT ;  /* 0x8000000007077812 */ /* 0x000fc800078ec0ff */
[----:B------:R-:W-:Y:S01]  /*1270*/  LOP3.LUT R7, R7, 0x7f800000, RZ, 0xfc, !PT ;  /* 0x7f80000007077812 */ /* 0x000fe200078efcff */
[----:B------:R-:W-:Y:S06]  /*1280*/  BRA `(.L_x_26) ;  /* 0x0000000000287947 */ /* 0x000fec0003800000 */
.L_x_24:
[----:B------:R-:W-:Y:S01]  /*1290*/  LEA R7, R10, R7, 0x17 ;  /* 0x000000070a077211 */ /* 0x000fe200078eb8ff */
[----:B------:R-:W-:Y:S06]  /*12a0*/  BRA `(.L_x_26) ;  /* 0x0000000000207947 */ /* 0x000fec0003800000 */
.L_x_23:
[----:B------:R-:W-:-:S04]  /*12b0*/  LOP3.LUT R3, R8, 0x80000000, R3, 0x48, !PT ;  /* 0x8000000008037812 */ /* 0x000fc800078e4803 */
[----:B------:R-:W-:Y:S01]  /*12c0*/  LOP3.LUT R7, R3, 0x7f800000, RZ, 0xfc, !PT ;  /* 0x7f80000003077812 */ /* 0x000fe200078efcff */
[----:B------:R-:W-:Y:S06]  /*12d0*/  BRA `(.L_x_26) ;  /* 0x0000000000147947 */ /* 0x000fec0003800000 */
.L_x_22:
[----:B------:R-:W-:Y:S01]  /*12e0*/  LOP3.LUT R7, R8, 0x80000000, R3, 0x48, !PT ;  /* 0x8000000008077812 */ /* 0x000fe200078e4803 */
[----:B------:R-:W-:Y:S06]  /*12f0*/  BRA `(.L_x_26) ;  /* 0x00000000000c7947 */ /* 0x000fec0003800000 */
.L_x_21:
[----:B------:R-:W0:Y:S01]  /*1300*/  MUFU.RSQ R7, -QNAN ;  /* 0xffc0000000077908 */ /* 0x000e220000001400 */
[----:B------:R-:W-:Y:S05]  /*1310*/  BRA `(.L_x_26) ;  /* 0x0000000000047947 */ /* 0x000fea0003800000 */
.L_x_20:
[----:B------:R-:W-:-:S07]  /*1320*/  FADD.FTZ R7, R0, 2 ;  /* 0x4000000000077421 */ /* 0x000fce0000010000 */
.L_x_26:
[----:B------:R-:W-:-:S04]  /*1330*/  IMAD.MOV.U32 R5, RZ, RZ, 0x0 ;  /* 0x00000000ff057424 */ /* 0x000fc800078e00ff */
[----:B0-----:R-:W-:Y:S05]  /*1340*/  RET.REL.NODEC R4 `(dema_many_series_one_param_time_major_f32) ;  /* 0xffffffec042c7950 */ /* 0x001fea0003c3ffff */
.L_x_27:
[----:B------:R-:W-:-:S00]  /*1350*/  BRA `(.L_x_27) ;  /* 0xfffffffc00fc7947 */ /* 0x000fc0000383ffff */
[----:B------:R-:W-:-:S00]  /*1360*/  NOP ;  /* 0x0000000000007918 */ /* 0x000fc00000000000 */
        /* <DEDUP_REMOVED lines=9> */
.L_x_43:


//--------------------- .text.dema_batch_f32      --------------------------
	.section	.text.dema_batch_f32,"ax",@progbits
	.align	128
        .global         dema_batch_f32
        .type           dema_batch_f32,@function
        .size           dema_batch_f32,(.L_x_44 - dema_batch_f32)
        .other          dema_batch_f32,@"STO_CUDA_ENTRY STV_DEFAULT"
dema_batch_f32:
.text.dema_batch_f32:
[----:B------:R-:W-:Y:S01]  /*0000*/  LDC R1, c[0x0][0x37c] ;  /* 0x0000df00ff017b82 */ /* 0x000fe20000000800 */
[----:B------:R-:W0:Y:S07]  /*0010*/  S2R R7, SR_CTAID.X ;  /* 0x0000000000077919 */ /* 0x000e2e0000002500 */
[----:B------:R-:W1:Y:S01]  /*0020*/  LDC R12, c[0x0][0x390] ;  /* 0x0000e400ff0c7b82 */ /* 0x000e620000000800 */
[----:B------:R-:W0:Y:S02]  /*0030*/  LDCU UR4, c[0x0][0x398] ;  /* 0x00007300ff0477ac */ /* 0x000e240008000800 */
[----:B0-----:R-:W-:-:S04]  /*0040*/  ISETP.GE.AND P0, PT, R7, UR4, PT ;  /* 0x0000000407007c0c */ /* 0x001fc8000bf06270 */
[----:B-1----:R-:W-:-:S13]  /*0050*/  ISETP.LT.OR P0, PT, R12, 0x1, P0 ;  /* 0x000000010c00780c */ /* 0x002fda0000701670 */
[----:B------:R-:W-:Y:S05]  /*0060*/  @P0 EXIT ;  /* 0x000000000000094d */ /* 0x000fea0003800000 */
[----:B------:R-:W0:Y:S01]  /*0070*/  S2R R0, SR_TID.X ;  /* 0x0000000000007919 */ /* 0x000e220000002100 */
[----:B------:R-:W1:Y:S01]  /*0080*/  LDCU UR4, c[0x0][0x394] ;  /* 0x00007280ff0477ac */ /* 0x000e620008000800 */
[----:B------:R-:W2:Y:S01]  /*0090*/  LDCU UR5, c[0x0][0x394] ;  /* 0x00007280ff0577ac */ /* 0x000ea20008000800 */
[----:B-1----:R-:W-:Y:S02]  /*00a0*/  ISETP.LE.AND P0, PT, R12, UR4, PT ;  /* 0x000000040c007c0c */ /* 0x002fe4000bf03270 */
[----:B--2---:R-:W-:Y:S02]  /*00b0*/  MOV R13, UR5 ;  /* 0x00000005000d7c02 */ /* 0x004fe40008000f00 */
[----:B0-----:R-:W-:-:S13]  /*00c0*/  ISETP.NE.OR P0, PT, R0, RZ, P0 ;  /* 0x000000ff0000720c */ /* 0x001fda0000705670 */
[----:B------:R-:W-:Y:S05]  /*00d0*/  @P0 EXIT ;  /* 0x000000000000094d */ /* 0x000fea0003800000 */
[----:B------:R-:W0:Y:S01]  /*00e0*/  LDC.64 R2, c[0x0][0x388] ;  /* 0x0000e200ff027b82 */ /* 0x000e220000000a00 */
[----:B------:R-:W1:Y:S01]  /*00f0*/  LDCU.64 UR6, c[0x0][0x358] ;  /* 0x00006b00ff0677ac */ /* 0x000e620008000a00 */
[----:B0-----:R-:W-:-:S05]  /*0100*/  IMAD.WIDE.U32 R2, R7, 0x4, R2 ;  /* 0x0000000407027825 */ /* 0x001fca00078e0002 */
[----:B-1----:R-:W2:Y:S02]  /*0110*/  LDG.E.CONSTANT R15, desc[UR6][R2.64] ;  /* 0x00000006020f7981 */ /* 0x002ea4000c1e9900 */
[----:B--2---:R-:W-:-:S13]  /*0120*/  ISETP.GE.AND P0, PT, R15, 0x1, PT ;  /* 0x000000010f00780c */ /* 0x004fda0003f06270 */
[----:B------:R-:W-:Y:S05]  /*0130*/  @!P0 EXIT ;  /* 0x000000000000894d */ /* 0x000fea0003800000 */
[----:B------:R-:W-:Y:S01]  /*0140*/  I2FP.F32.U32 R0, R15 ;  /* 0x0000000f00007245 */ /* 0x000fe20000201000 */
[----:B------:R-:W-:Y:S01]  /*0150*/  UMOV UR4, 0x40000000 ;  /* 0x4000000000047882 */ /* 0x000fe20000000000 */
[----:B------:R-:W-:Y:S01]  /*0160*/  IMAD R12, R7, R12, RZ ;  /* 0x0000000c070c7224 */ /* 0x000fe200078e02ff */
[----:B------:R-:W-:Y:S02]  /*0170*/  MOV R2, UR4 ;  /* 0x0000000400027c02 */ /* 0x000fe40008000f00 */
        /* <DEDUP_REMOVED lines=10> */
[----:B------:R-:W-:Y:S05]  /*0220*/  CALL.REL.NOINC `($__internal_1_$__cuda_sm3x_div_rn_noftz_f32_slowpath) ;  /* 0x0000000c00687944 */ /* 0x000fea0003c00000 */
.L_x_28:
[----:B------:R-:W0:Y:S08]  /*0230*/  LDC R5, c[0x0][0x394] ;  /* 0x0000e500ff057b82 */ /* 0x000e300000000800 */
[----:B------:R-:W0:Y:S08]  /*0240*/  LDC.64 R6, c[0x0][0x380] ;  /* 0x0000e000ff067b82 */ /* 0x000e300000000a00 */
[----:B------:R-:W1:Y:S01]  /*0250*/  LDC R19, c[0x0][0x390] ;  /* 0x0000e400ff137b82 */ /* 0x000e620000000800 */
[----:B0-----:R-:W-:-:S06]  /*0260*/  IMAD.WIDE R10, R5, 0x4, R6 ;  /* 0x00000004050a7825 */ /* 0x001fcc00078e0206 */
[----:B------:R-:W2:Y:S01]  /*0270*/  LDG.E.CONSTANT R10, desc[UR6][R10.64] ;  /* 0x000000060a0a7981 */ /* 0x000ea2000c1e9900 */
[----:B------:R-:W-:Y:S01]  /*0280*/  IADD3 R15, PT, PT, R15, -0x1, R5 ;  /* 0xffffffff0f0f7810 */ /* 0x000fe20007ffe005 */
[----:B------:R-:W-:-:S03]  /*0290*/  VIADD R0, R5, 0x1 ;  /* 0x0000000105007836 */ /* 0x000fc60000000000 */
[----:B------:R-:W-:Y:S02]  /*02a0*/  ISETP.GT.AND P0, PT, R15, R5, PT ;  /* 0x000000050f00720c */ /* 0x000fe40003f04270 */
[----:B-1----:R-:W-:-:S11]  /*02b0*/  ISETP.GE.AND P1, PT, R0, R19, PT ;  /* 0x000000130000720c */ /* 0x002fd60003f26270 */
[----:B------:R-:W0:Y:S01]  /*02c0*/  @!P0 LDC.64 R2, c[0x0][0x3a0] ;  /* 0x0000e800ff028b82 */ /* 0x000e220000000a00 */
[----:B------:R-:W-:-:S05]  /*02d0*/  @!P0 IADD3 R17, PT, PT, R12, R5, RZ ;  /* 0x000000050c118210 */ /* 0x000fca0007ffe0ff */
[----:B0-----:R-:W-:-:S04]  /*02e0*/  @!P0 IMAD.WIDE R2, R17, 0x4, R2 ;  /* 0x0000000411028825 */ /* 0x001fc800078e0202 */
[----:B--2---:R-:W-:-:S04]  /*02f0*/  @!P0 FADD R9, R10, R10 ;  /* 0x0000000a0a098221 */ /* 0x004fc80000000000 */
[----:B------:R-:W-:-:S05]  /*0300*/  @!P0 FADD R9, -R10, R9 ;  /* 0x000000090a098221 */ /* 0x000fca0000000100 */
[----:B------:R0:W-:Y:S01]  /*0310*/  @!P0 STG.E desc[UR6][R2.64], R9 ;  /* 0x0000000902008986 */ /* 0x0001e2000c101906 */
[----:B------:R-:W-:Y:S05]  /*0320*/  @P1 EXIT ;  /* 0x000000000000194d */ /* 0x000fea0003800000 */
[----:B0-----:R-:W-:Y:S01]  /*0330*/  IADD3 R2, PT, PT, R19, -0x2, -R5 ;  /* 0xfffffffe13027810 */ /* 0x001fe20007ffe805 */
[----:B------:R-:W-:Y:S01]  /*0340*/  IMAD.MOV.U32 R9, RZ, RZ, R0 ;  /* 0x000000ffff097224 */ /* 0x000fe200078e0000 */
[----:B------:R-:W-:Y:S02]  /*0350*/  LOP3.LUT R16, RZ, R5, RZ, 0x33, !PT ;  /* 0x00000005ff107212 */ /* 0x000fe400078e33ff */
[----:B------:R-:W-:Y:S02]  /*0360*/  ISETP.GE.U32.AND P0, PT, R2, 0x7, PT ;  /* 0x000000070200780c */ /* 0x000fe40003f06070 */
[----:B------:R-:W-:Y:S02]  /*0370*/  IADD3 R16, PT, PT, R16, R19, RZ ;  /* 0x0000001310107210 */ /* 0x000fe40007ffe0ff */
[----:B------:R-:W-:Y:S02]  /*0380*/  MOV R11, R10 ;  /* 0x0000000a000b7202 */ /* 0x000fe40000000f00 */
[----:B------:R-:W-:-:S07]  /*0390*/  LOP3.LUT R22, R16, 0x7, RZ, 0xc0, !PT ;  /* 0x0000000710167812 */ /* 0x000fce00078ec0ff */
[----:B------:R-:W-:Y:S05]  /*03a0*/  @!P0 BRA `(.L_x_29) ;  /* 0x0000000400748947 */ /* 0x000fea0003800000 */
[----:B------:R-:W0:Y:S01]  /*03b0*/  LDC.64 R6, c[0x0][0x380] ;  /* 0x0000e000ff067b82 */ /* 0x000e220000000a00 */
[----:B------:R-:W-:Y:S01]  /*03c0*/  LOP3.LUT R17, R16, 0xfffffff8, RZ, 0xc0, !PT ;  /* 0xfffffff810117812 */ /* 0x000fe200078ec0ff */
[----:B------:R-:W-:Y:S01]  /*03d0*/  IMAD.MOV.U32 R11, RZ, RZ, R10 ;  /* 0x000000ffff0b7224 */ /* 0x000fe200078e000a */
[----:B------:R-:W-:Y:S02]  /*03e0*/  IADD3 R0, PT, PT, R12, R5, RZ ;  /* 0x000000050c007210 */ /* 0x000fe40007ffe0ff */
[----:B------:R-:W-:-:S03]  /*03f0*/  IADD3 R17, PT, PT, -R17, RZ, RZ ;  /* 0x000000ff11117210 */ /* 0x000fc60007ffe1ff */
[----:B------:R-:W1:Y:S04]  /*0400*/  LDC.64 R2, c[0x0][0x3a0] ;  /* 0x0000e800ff027b82 */ /* 0x000e680000000a00 */
.L_x_30:
[----:B------:R-:W-:-:S05]  /*0410*/  IADD3 R23, PT, PT, R13, 0x1, RZ ;  /* 0x000000010d177810 */ /* 0x000fca0007ffe0ff */
[----:B0-----:R-:W-:-:S05]  /*0420*/  IMAD.WIDE R4, R23, 0x4, R6 ;  /* 0x0000000417047825 */ /* 0x001fca00078e0206 */
[----:B------:R-:W2:Y:S04]  /*0430*/  LDG.E.CONSTANT R24, desc[UR6][R4.64] ;  /* 0x0000000604187981 */ /* 0x000ea8000c1e9900 */
[----:B------:R-:W3:Y:S04]  /*0440*/  LDG.E.CONSTANT R20, desc[UR6][R4.64+0x4] ;  /* 0x0000040604147981 */ /* 0x000ee8000c1e9900 */
[----:B------:R-:W4:Y:S04]  /*0450*/  LDG.E.CONSTANT R19, desc[UR6][R4.64+0x8] ;  /* 0x0000080604137981 */ /* 0x000f28000c1e9900 */
[----:B------:R-:W5:Y:S01]  /*0460*/  LDG.E.CONSTANT R18, desc[UR6][R4.64+0xc] ;  /* 0x00000c0604127981 */ /* 0x000f62000c1e9900 */
[----:B------:R-:W-:-:S02]  /*0470*/  ISETP.GE.AND P0, PT, R23, R15, PT ;  /* 0x0000000f1700720c */ /* 0x000fc40003f06270 */
[----:B------:R-:W-:-:S11]  /*0480*/  SHF.R.S32.HI R28, RZ, 0x1f, R23 ;  /* 0x0000001fff1c7819 */ /* 0x000fd60000011417 */
[----:B------:R-:W0:Y:S01]  /*0490*/  @P0 LDC.64 R8, c[0x0][0x3a0] ;  /* 0x0000e800ff080b82 */ /* 0x000e220000000a00 */
[----:B--2---:R-:W-:-:S04]  /*04a0*/  FADD R24, R24, -R11 ;  /* 0x8000000b18187221 */ /* 0x004fc80000000000 */
[----:B------:R-:W-:Y:S01]  /*04b0*/  FFMA R24, R24, R14, R11 ;  /* 0x0000000e18187223 */ /* 0x000fe2000000000b */
[----:B------:R-:W-:-:S03]  /*04c0*/  @P0 VIADD R11, R0, 0x1 ;  /* 0x00000001000b0836 */ /* 0x000fc60000000000 */
[C---:B------:R-:W-:Y:S01]  /*04d0*/  FADD R21, R24.reuse, -R10 ;  /* 0x8000000a18157221 */ /* 0x040fe20000000000 */
[----:B---3--:R-:W-:Y:S01]  /*04e0*/  FADD R27, -R24, R20 ;  /* 0x00000014181b7221 */ /* 0x008fe20000000100 */
[----:B------:R-:W-:Y:S02]  /*04f0*/  IADD3 R20, PT, PT, R23, 0x1, RZ ;  /* 0x0000000117147810 */ /* 0x000fe40007ffe0ff */
[----:B------:R-:W-:Y:S01]  /*0500*/  FFMA R21, R21, R14, R10 ;  /* 0x0000000e15157223 */ /* 0x000fe2000000000a */
[----:B0-----:R-:W-:Y:S01]  /*0510*/  @P0 IMAD.WIDE R10, R11, 0x4, R8 ;  /* 0x000000040b0a0825 */ /* 0x001fe200078e0208 */
[----:B------:R-:W-:-:S03]  /*0520*/  ISETP.GE.AND P1, PT, R20, R15, PT ;  /* 0x0000000f1400720c */ /* 0x000fc60003f26270 */
[----:B------:R-:W-:Y:S01]  /*0530*/  @P0 FFMA R25, R24, 2, -R21 ;  /* 0x4000000018190823 */ /* 0x000fe20000000815 */
[----:B------:R-:W-:-:S04]  /*0540*/  FFMA R24, R27, R14, R24 ;  /* 0x0000000e1b187223 */ /* 0x000fc80000000018 */
[--C-:B------:R-:W-:Y:S01]  /*0550*/  FADD R26, -R21, R24.reuse ;  /* 0x00000018151a7221 */ /* 0x100fe20000000100 */
[----:B------:R0:W-:Y:S01]  /*0560*/  @P0 STG.E desc[UR6][R10.64], R25 ;  /* 0x000000190a000986 */ /* 0x0001e2000c101906 */
[----:B------:R-:W-:Y:S01]  /*0570*/  IADD3 R9, P0, PT, R12, R23, RZ ;  /* 0x000000170c097210 */ /* 0x000fe20007f1e0ff */
[----:B----4-:R-:W-:Y:S01]  /*0580*/  FADD R19, -R24, R19 ;  /* 0x0000001318137221 */ /* 0x010fe20000000100 */
[----:B------:R-:W-:Y:S01]  /*0590*/  FFMA R23, R26, R14, R21 ;  /* 0x0000000e1a177223 */ /* 0x000fe20000000015 */
[----:B------:R-:W-:Y:S01]  /*05a0*/  VIADD R26, R20, 0x1 ;  /* 0x00000001141a7836 */ /* 0x000fe20000000000 */
[----:B------:R-:W-:Y:S01]  /*05b0*/  IADD3.X R28, PT, PT, RZ, R28, RZ, P0, !PT ;  /* 0x0000001cff1c7210 */ /* 0x000fe200007fe4ff */
[----:B0-----:R-:W2:Y:S03]  /*05c0*/  LDG.E.CONSTANT R10, desc[UR6][R4.64+0x10] ;  /* 0x00001006040a7981 */ /* 0x001ea6000c1e9900 */
[----:B------:R-:W-:Y:S01]  /*05d0*/  ISETP.GE.AND P2, PT, R26, R15, PT ;  /* 0x0000000f1a00720c */ /* 0x000fe20003f46270 */
[----:B------:R-:W-:Y:S01]  /*05e0*/  FFMA R11, R19, R14, R24 ;  /* 0x0000000e130b7223 */ /* 0x000fe20000000018 */
[----:B------:R-:W-:Y:S01]  /*05f0*/  @P1 FFMA R21, R24, 2, -R23 ;  /* 0x4000000018151823 */ /* 0x000fe20000000817 */
[----:B-1----:R-:W-:Y:S01]  /*0600*/  LEA R8, P0, R9, R2, 0x2 ;  /* 0x0000000209087211 */ /* 0x002fe200078010ff */
[----:B------:R-:W3:Y:S01]  /*0610*/  LDG.E.CONSTANT R24, desc[UR6][R4.64+0x14] ;  /* 0x0000140604187981 */ /* 0x000ee2000c1e9900 */
[----:B------:R-:W-:Y:S01]  /*0620*/  FADD R19, -R23, R11 ;  /* 0x0000000b17137221 */ /* 0x000fe20000000100 */
[----:B-----5:R-:W-:Y:S01]  /*0630*/  FADD R18, -R11, R18 ;  /* 0x000000120b127221 */ /* 0x020fe20000000100 */
[----:B------:R-:W-:-:S02]  /*0640*/  LEA.HI.X R9, R9, R3, R28, 0x2, P0 ;  /* 0x0000000309097211 */ /* 0x000fc400000f141c */
[-C--:B------:R-:W-:Y:S01]  /*0650*/  FFMA R26, R19, R14.reuse, R23 ;  /* 0x0000000e131a7223 */ /* 0x080fe20000000017 */
[----:B------:R-:W-:-:S03]  /*0660*/  FFMA R23, R18, R14, R11 ;  /* 0x0000000e12177223 */ /* 0x000fc6000000000b */
[----:B------:R-:W-:Y:S02]  /*0670*/  @P2 FFMA R25, R11, 2, -R26 ;  /* 0x400000000b192823 */ /* 0x000fe4000000081a */
[----:B------:R-:W4:Y:S01]  /*0680*/  LDG.E.CONSTANT R11, desc[UR6][R4.64+0x18] ;  /* 0x00001806040b7981 */ /* 0x000f22000c1e9900 */
[----:B------:R-:W-:-:S04]  /*0690*/  IADD3 R18, PT, PT, R20, 0x2, RZ ;  /* 0x0000000214127810 */ /* 0x000fc80007ffe0ff */
[----:B------:R-:W-:Y:S02]  /*06a0*/  ISETP.GE.AND P0, PT, R18, R15, PT ;  /* 0x0000000f1200720c */ /* 0x000fe40003f06270 */
[----:B------:R0:W5:Y:S01]  /*06b0*/  LDG.E.CONSTANT R18, desc[UR6][R4.64+0x1c] ;  /* 0x00001c0604127981 */ /* 0x000162000c1e9900 */
[----:B------:R-:W-:-:S04]  /*06c0*/  FADD R19, -R26, R23 ;  /* 0x000000171a137221 */ /* 0x000fc80000000100 */
[----:B------:R-:W-:Y:S01]  /*06d0*/  FFMA R26, R19, R14, R26 ;  /* 0x0000000e131a7223 */ /* 0x000fe2000000001a */
[----:B------:R-:W-:Y:S01]  /*06e0*/  @P2 STG.E desc[UR6][R8.64+0x8], R25 ;  /* 0x0000081908002986 */ /* 0x000fe2000c101906 */
[----:B0-----:R-:W-:-:S03]  /*06f0*/  VIADD R4, R20, 0x4 ;  /* 0x0000000414047836 */ /* 0x001fc60000000000 */
[----:B------:R0:W-:Y:S02]  /*0700*/  @P1 STG.E desc[UR6][R8.64+0x4], R21 ;  /* 0x0000041508001986 */ /* 0x0001e4000c101906 */
[----:B------:R-:W-:Y:S02]  /*0710*/  ISETP.GE.AND P2, PT, R4, R15, PT ;  /* 0x0000000f0400720c */ /* 0x000fe40003f46270 */
[----:B------:R-:W-:-:S04]  /*0720*/  IADD3 R4, PT, PT, R20, 0x5, RZ ;  /* 0x0000000514047810 */ /* 0x000fc80007ffe0ff */
[----:B------:R-:W-:Y:S01]  /*0730*/  ISETP.GE.AND P3, PT, R4, R15, PT ;  /* 0x0000000f0400720c */ /* 0x000fe20003f66270 */
[----:B------:R-:W-:Y:S01]  /*0740*/  VIADD R17, R17, 0x8 ;  /* 0x0000000811117836 */ /* 0x000fe20000000000 */
[----:B------:R-:W-:Y:S02]  /*0750*/  IADD3 R13, PT, PT, R13, 0x8, RZ ;  /* 0x000000080d0d7810 */ /* 0x000fe40007ffe0ff */
[----:B------:R-:W-:Y:S01]  /*0760*/  IADD3 R0, PT, PT, R0, 0x8, RZ ;  /* 0x0000000800007810 */ /* 0x000fe20007ffe0ff */
[----:B--2---:R-:W-:-:S04]  /*0770*/  FADD R10, -R23, R10 ;  /* 0x0000000a170a7221 */ /* 0x004fc80000000100 */
[----:B------:R-:W-:Y:S01]  /*0780*/  FFMA R19, R10, R14, R23 ;  /* 0x0000000e0a137223 */ /* 0x000fe20000000017 */
[----:B------:R-:W-:-:S03]  /*0790*/  @P0 FFMA R23, R23, 2, -R26 ;  /* 0x4000000017170823 */ /* 0x000fc6000000081a */
[----:B------:R-:W-:Y:S01]  /*07a0*/  FADD R27, -R26, R19 ;  /* 0x000000131a1b7221 */ /* 0x000fe20000000100 */
[----:B---3--:R-:W-:-:S03]  /*07b0*/  FADD R24, -R19, R24 ;  /* 0x0000001813187221 */ /* 0x008fc60000000100 */
[-C--:B------:R-:W-:Y:S01]  /*07c0*/  FFMA R26, R27, R14.reuse, R26 ;  /* 0x0000000e1b1a7223 */ /* 0x080fe2000000001a */
[----:B------:R-:W-:-:S04]  /*07d0*/  FFMA R24, R24, R14, R19 ;  /* 0x0000000e18187223 */ /* 0x000fc80000000013 */
[----:B------:R-:W-:Y:S01]  /*07e0*/  FADD R5, -R26, R24 ;  /* 0x000000181a057221 */ /* 0x000fe20000000100 */
[----:B----4-:R-:W-:Y:S01]  /*07f0*/  FADD R11, -R24, R11 ;  /* 0x0000000b180b7221 */ /* 0x010fe20000000100 */
[C---:B------:R-:W-:Y:S02]  /*0800*/  IADD3 R10, PT, PT, R20.reuse, 0x3, RZ ;  /* 0x00000003140a7810 */ /* 0x040fe40007ffe0ff */
[-C--:B------:R-:W-:Y:S01]  /*0810*/  FFMA R5, R5, R14.reuse, R26 ;  /* 0x0000000e05057223 */ /* 0x080fe2000000001a */
[----:B0-----:R-:W-:Y:S01]  /*0820*/  FFMA R21, R11, R14, R24 ;  /* 0x0000000e0b157223 */ /* 0x001fe20000000018 */
[----:B------:R-:W-:-:S03]  /*0830*/  IADD3 R20, PT, PT, R20, 0x6, RZ ;  /* 0x0000000614147810 */ /* 0x000fc60007ffe0ff */
[----:B------:R-:W-:Y:S01]  /*0840*/  FADD R4, -R5, R21 ;  /* 0x0000001505047221 */ /* 0x000fe20000000100 */
[----:B-----5:R-:W-:Y:S01]  /*0850*/  FADD R18, -R21, R18 ;  /* 0x0000001215127221 */ /* 0x020fe20000000100 */
[-C--:B------:R-:W-:Y:S02]  /*0860*/  ISETP.GE.AND P1, PT, R10, R15.reuse, PT ;  /* 0x0000000f0a00720c */ /* 0x080fe40003f26270 */
[----:B------:R-:W-:Y:S01]  /*0870*/  ISETP.GE.AND P4, PT, R20, R15, PT ;  /* 0x0000000f1400720c */ /* 0x000fe20003f86270 */
[-C--:B------:R-:W-:Y:S01]  /*0880*/  FFMA R4, R4, R14.reuse, R5 ;  /* 0x0000000e04047223 */ /* 0x080fe20000000005 */
[----:B------:R-:W-:-:S04]  /*0890*/  FFMA R11, R18, R14, R21 ;  /* 0x0000000e120b7223 */ /* 0x000fc80000000015 */
[----:B------:R-:W-:-:S04]  /*08a0*/  FADD R25, -R4, R11 ;  /* 0x0000000b04197221 */ /* 0x000fc80000000100 */
[----:B------:R-:W-:Y:S01]  /*08b0*/  FFMA R10, R25, R14, R4 ;  /* 0x0000000e190a7223 */ /* 0x000fe20000000004 */
[----:B------:R-:W-:Y:S01]  /*08c0*/  @P1 FFMA R19, R19, 2, -R26 ;  /* 0x4000000013131823 */ /* 0x000fe2000000081a */
[----:B------:R-:W-:Y:S01]  /*08d0*/  @P2 FFMA R5, R24, 2, -R5 ;  /* 0x4000000018052823 */ /* 0x000fe20000000805 */
[----:B------:R-:W-:Y:S01]  /*08e0*/  @P3 FFMA R21, R21, 2, -R4 ;  /* 0x4000000015153823 */ /* 0x000fe20000000804 */
[----:B------:R-:W-:Y:S02]  /*08f0*/  @P4 FFMA R25, R11, 2, -R10 ;  /* 0x400000000b194823 */ /* 0x000fe4000000080a */
[----:B------:R2:W-:Y:S04]  /*0900*/  @P1 STG.E desc[UR6][R8.64+0x10], R19 ;  /* 0x0000101308001986 */ /* 0x0005e8000c101906 */
[----:B------:R2:W-:Y:S04]  /*0910*/  @P2 STG.E desc[UR6][R8.64+0x14], R5 ;  /* 0x0000140508002986 */ /* 0x0005e8000c101906 */
[----:B------:R2:W-:Y:S04]  /*0920*/  @P3 STG.E desc[UR6][R8.64+0x18], R21 ;  /* 0x0000181508003986 */ /* 0x0005e8000c101906 */
[----:B------:R2:W-:Y:S04]  /*0930*/  @P4 STG.E desc[UR6][R8.64+0x1c], R25 ;  /* 0x00001c1908004986 */ /* 0x0005e8000c101906 */
[----:B------:R2:W-:Y:S01]  /*0940*/  @P0 STG.E desc[UR6][R8.64+0xc], R23 ;  /* 0x00000c1708000986 */ /* 0x0005e2000c101906 */
[----:B------:R-:W-:-:S13]  /*0950*/  ISETP.NE.AND P0, PT, R17, RZ, PT ;  /* 0x000000ff1100720c */ /* 0x000fda0003f05270 */
[----:B--2---:R-:W-:Y:S05]  /*0960*/  @P0 BRA `(.L_x_30) ;  /* 0xfffffff800a80947 */ /* 0x004fea000383ffff */
[----:B------:R-:W-:-:S07]  /*0970*/  VIADD R9, R13, 0x1 ;  /* 0x000000010d097836 */ /* 0x000fce0000000000 */
.L_x_29:
[----:B------:R-:W-:-:S13]  /*0980*/  ISETP.NE.AND P0, PT, R22, RZ, PT ;  /* 0x000000ff1600720c */ /* 0x000fda0003f05270 */
[----:B------:R-:W-:Y:S05]  /*0990*/  @!P0 EXIT ;  /* 0x000000000000894d */ /* 0x000fea0003800000 */
[----:B------:R-:W-:Y:S02]  /*09a0*/  ISETP.GE.U32.AND P1, PT, R22, 0x4, PT ;  /* 0x000000041600780c */ /* 0x000fe40003f26070 */
[----:B------:R-:W-:-:S04]  /*09b0*/  LOP3.LUT R20, R16, 0x3, RZ, 0xc0, !PT ;  /* 0x0000000310147812 */ /* 0x000fc800078ec0ff */
[----:B------:R-:W-:-:S07]  /*09c0*/  ISETP.NE.AND P0, PT, R20, RZ, PT ;  /* 0x000000ff1400720c */ /* 0x000fce0003f05270 */
[----:B------:R-:W-:Y:S06]  /*09d0*/  @!P1 BRA `(.L_x_31) ;  /* 0x0000000000b89947 */ /* 0x000fec0003800000 */
[----:B------:R-:W-:-:S05]  /*09e0*/  IMAD.WIDE R18, R9, 0x4, R6 ;  /* 0x0000000409127825 */ /* 0x000fca00078e0206 */
[----:B------:R-:W2:Y:S04]  /*09f0*/  LDG.E.CONSTANT R0, desc[UR6][R18.64] ;  /* 0x0000000612007981 */ /* 0x000ea8000c1e9900 */
[----:B------:R-:W3:Y:S04]  /*0a00*/  LDG.E.CONSTANT R2, desc[UR6][R18.64+0x4] ;  /* 0x0000040612027981 */ /* 0x000ee8000c1e9900 */
[----:B------:R-:W4:Y:S04]  /*0a10*/  LDG.E.CONSTANT R24, desc[UR6][R18.64+0x8] ;  /* 0x0000080612187981 */ /* 0x000f28000c1e9900 */
[----:B------:R0:W5:Y:S01]  /*0a20*/  LDG.E.CONSTANT R8, desc[UR6][R18.64+0xc] ;  /* 0x00000c0612087981 */ /* 0x000162000c1e9900 */
[C---:B------:R-:W-:Y:S01]  /*0a30*/  ISETP.GE.AND P4, PT, R9.reuse, R15, PT ;  /* 0x0000000f0900720c */ /* 0x040fe20003f86270 */
[C---:B------:R-:W-:Y:S01]  /*0a40*/  VIADD R26, R9.reuse, 0x3 ;  /* 0x00000003091a7836 */ /* 0x040fe20000000000 */
[----:B------:R-:W-:-:S02]  /*0a50*/  IADD3 R22, PT, PT, R9, 0x1, RZ ;  /* 0x0000000109167810 */ /* 0x000fc40007ffe0ff */
[----:B------:R-:W-:Y:S02]  /*0a60*/  SHF.R.S32.HI R23, RZ, 0x1f, R9 ;  /* 0x0000001fff177819 */ /* 0x000fe40000011409 */
[-C--:B------:R-:W-:Y:S02]  /*0a70*/  ISETP.GE.AND P3, PT, R22, R15.reuse, PT ;  /* 0x0000000f1600720c */ /* 0x080fe40003f66270 */
[----:B------:R-:W-:Y:S02]  /*0a80*/  ISETP.GE.AND P1, PT, R26, R15, PT ;  /* 0x0000000f1a00720c */ /* 0x000fe40003f26270 */
[----:B0-----:R-:W-:-:S03]  /*0a90*/  IADD3 R18, PT, PT, R9, 0x2, RZ ;  /* 0x0000000209127810 */ /* 0x001fc60007ffe0ff */
[----:B------:R-:W0:Y:S01]  /*0aa0*/  @P4 LDC.64 R4, c[0x0][0x3a0] ;  /* 0x0000e800ff044b82 */ /* 0x000e220000000a00 */
[----:B------:R-:W-:Y:S02]  /*0ab0*/  ISETP.GE.AND P2, PT, R18, R15, PT ;  /* 0x0000000f1200720c */ /* 0x000fe40003f46270 */
[CC--:B------:R-:W-:Y:S02]  /*0ac0*/  IADD3 R18, P5, PT, R12.reuse, R9.reuse, RZ ;  /* 0x000000090c127210 */ /* 0x0c0fe40007fbe0ff */
[----:B------:R-:W-:Y:S01]  /*0ad0*/  @P4 IADD3 R21, PT, PT, R12, R9, RZ ;  /* 0x000000090c154210 */ /* 0x000fe20007ffe0ff */
[----:B------:R-:W-:-:S04]  /*0ae0*/  VIADD R9, R9, 0x4 ;  /* 0x0000000409097836 */ /* 0x000fc80000000000 */
[----:B0-----:R-:W-:-:S04]  /*0af0*/  @P4 IMAD.WIDE R4, R21, 0x4, R4 ;  /* 0x0000000415044825 */ /* 0x001fc800078e0204 */
[----:B--2---:R-:W-:-:S04]  /*0b00*/  FADD R0, -R11, R0 ;  /* 0x000000000b007221 */ /* 0x004fc80000000100 */
[----:B------:R-:W-:-:S04]  /*0b10*/  FFMA R13, R0, R14, R11 ;  /* 0x0000000e000d7223 */ /* 0x000fc8000000000b */
[----:B------:R-:W-:Y:S01]  /*0b20*/  FADD R3, -R10, R13 ;  /* 0x0000000d0a037221 */ /* 0x000fe20000000100 */
[----:B---3--:R-:W-:-:S03]  /*0b30*/  FADD R0, -R13, R2 ;  /* 0x000000020d007221 */ /* 0x008fc60000000100 */
[-C--:B------:R-:W-:Y:S01]  /*0b40*/  FFMA R10, R3, R14.reuse, R10 ;  /* 0x0000000e030a7223 */ /* 0x080fe2000000000a */
[----:B------:R-:W-:Y:S01]  /*0b50*/  FFMA R17, R0, R14, R13 ;  /* 0x0000000e00117223 */ /* 0x000fe2000000000d */
[----:B------:R-:W0:Y:S02]  /*0b60*/  LDC.64 R2, c[0x0][0x3a0] ;  /* 0x0000e800ff027b82 */ /* 0x000e240000000a00 */
[----:B------:R-:W-:Y:S01]  /*0b70*/  @P4 FFMA R13, R13, 2, -R10 ;  /* 0x400000000d0d4823 */ /* 0x000fe2000000080a */
[----:B------:R-:W-:Y:S01]  /*0b80*/  FADD R11, -R10, R17 ;  /* 0x000000110a0b7221 */ /* 0x000fe20000000100 */
[----:B----4-:R-:W-:-:S03]  /*0b90*/  FADD R24, -R17, R24 ;  /* 0x0000001811187221 */ /* 0x010fc60000000100 */
[-C--:B------:R-:W-:Y:S01]  /*0ba0*/  FFMA R0, R11, R14.reuse, R10 ;  /* 0x0000000e0b007223 */ /* 0x080fe2000000000a */
[----:B------:R-:W-:Y:S01]  /*0bb0*/  FFMA R19, R24, R14, R17 ;  /* 0x0000000e18137223 */ /* 0x000fe20000000011 */
[----:B------:R1:W-:Y:S02]  /*0bc0*/  @P4 STG.E desc[UR6][R4.64], R13 ;  /* 0x0000000d04004986 */ /* 0x0003e4000c101906 */
[----:B------:R-:W-:Y:S01]  /*0bd0*/  @P3 FFMA R17, R17, 2, -R0 ;  /* 0x4000000011113823 */ /* 0x000fe20000000800 */
[----:B------:R-:W-:Y:S01]  /*0be0*/  FADD R11, -R0, R19 ;  /* 0x00000013000b7221 */ /* 0x000fe20000000100 */
[----:B-----5:R-:W-:-:S03]  /*0bf0*/  FADD R22, -R19, R8 ;  /* 0x0000000813167221 */ /* 0x020fc60000000100 */
[-C--:B------:R-:W-:Y:S01]  /*0c00*/  FFMA R8, R11, R14.reuse, R0 ;  /* 0x0000000e0b087223 */ /* 0x080fe20000000000 */
[----:B------:R-:W-:Y:S01]  /*0c10*/  FFMA R11, R22, R14, R19 ;  /* 0x0000000e160b7223 */ /* 0x000fe20000000013 */
[----:B------:R-:W-:Y:S02]  /*0c20*/  IADD3.X R22, PT, PT, RZ, R23, RZ, P5, !PT ;  /* 0x00000017ff167210 */ /* 0x000fe40002ffe4ff */
[----:B------:R-:W-:Y:S01]  /*0c30*/  @P2 FFMA R19, R19, 2, -R8 ;  /* 0x4000000013132823 */ /* 0x000fe20000000808 */
[----:B------:R-:W-:Y:S01]  /*0c40*/  FADD R23, -R8, R11 ;  /* 0x0000000b08177221 */ /* 0x000fe20000000100 */
[----:B0-----:R-:W-:-:S03]  /*0c50*/  LEA R2, P5, R18, R2, 0x2 ;  /* 0x0000000212027211 */ /* 0x001fc600078a10ff */
[----:B------:R-:W-:Y:S01]  /*0c60*/  FFMA R10, R23, R14, R8 ;  /* 0x0000000e170a7223 */ /* 0x000fe20000000008 */
[----:B------:R-:W-:-:S03]  /*0c70*/  LEA.HI.X R3, R18, R3, R22, 0x2, P5 ;  /* 0x0000000312037211 */ /* 0x000fc600028f1416 */
[----:B------:R-:W-:Y:S02]  /*0c80*/  @P1 FFMA R21, R11, 2, -R10 ;  /* 0x400000000b151823 */ /* 0x000fe4000000080a */
[----:B------:R1:W-:Y:S04]  /*0c90*/  @P3 STG.E desc[UR6][R2.64+0x4], R17 ;  /* 0x0000041102003986 */ /* 0x0003e8000c101906 */
[----:B------:R1:W-:Y:S04]  /*0ca0*/  @P2 STG.E desc[UR6][R2.64+0x8], R19 ;  /* 0x0000081302002986 */ /* 0x0003e8000c101906 */
[----:B------:R1:W-:Y:S02]  /*0cb0*/  @P1 STG.E desc[UR6][R2.64+0xc], R21 ;  /* 0x00000c1502001986 */ /* 0x0003e4000c101906 */
.L_x_31:
[----:B------:R-:W-:Y:S05]  /*0cc0*/  @!P0 EXIT ;  /* 0x000000000000894d */ /* 0x000fea0003800000 */
[----:B------:R-:W-:-:S13]  /*0cd0*/  ISETP.NE.AND P0, PT, R20, 0x1, PT ;  /* 0x000000011400780c */ /* 0x000fda0003f05270 */
[----:B------:R-:W-:Y:S05]  /*0ce0*/  @!P0 BRA `(.L_x_32) ;  /* 0x0000000000748947 */ /* 0x000fea0003800000 */
[----:B-1----:R-:W-:-:S05]  /*0cf0*/  IMAD.WIDE R4, R9, 0x4, R6 ;  /* 0x0000000409047825 */ /* 0x002fca00078e0206 */
[----:B------:R-:W2:Y:S04]  /*0d00*/  LDG.E.CONSTANT R0, desc[UR6][R4.64] ;  /* 0x0000000604007981 */ /* 0x000ea8000c1e9900 */
[----:B------:R-:W3:Y:S01]  /*0d10*/  LDG.E.CONSTANT R8, desc[UR6][R4.64+0x4] ;  /* 0x0000040604087981 */ /* 0x000ee2000c1e9900 */
[C---:B------:R-:W-:Y:S02]  /*0d20*/  ISETP.GE.AND P0, PT, R9.reuse, R15, PT ;  /* 0x0000000f0900720c */ /* 0x040fe40003f06270 */
[----:B------:R-:W-:-:S04]  /*0d30*/  IADD3 R18, PT, PT, R9, 0x1, RZ ;  /* 0x0000000109127810 */ /* 0x000fc80007ffe0ff */
[----:B------:R-:W-:-:S07]  /*0d40*/  ISETP.GE.AND P1, PT, R18, R15, PT ;  /* 0x0000000f1200720c */ /* 0x000fce0003f26270 */
[----:B------:R-:W0:Y:S01]  /*0d50*/  @P0 LDC.64 R2, c[0x0][0x3a0] ;  /* 0x0000e800ff020b82 */ /* 0x000e220000000a00 */
[----:B------:R-:W-:-:S05]  /*0d60*/  @P0 IADD3 R13, PT, PT, R12, R9, RZ ;  /* 0x000000090c0d0210 */ /* 0x000fca0007ffe0ff */
[----:B0-----:R-:W-:-:S04]  /*0d70*/  @P0 IMAD.WIDE R2, R13, 0x4, R2 ;  /* 0x000000040d020825 */ /* 0x001fc800078e0202 */
[----:B--2---:R-:W-:-:S04]  /*0d80*/  FADD R0, -R11, R0 ;  /* 0x000000000b007221 */ /* 0x004fc80000000100 */
[----:B------:R-:W-:-:S04]  /*0d90*/  FFMA R0, R0, R14, R11 ;  /* 0x0000000e00007223 */ /* 0x000fc8000000000b */
[----:B------:R-:W-:-:S04]  /*0da0*/  FADD R11, -R10, R0 ;  /* 0x000000000a0b7221 */ /* 0x000fc80000000100 */
[----:B------:R-:W-:Y:S01]  /*0db0*/  FFMA R10, R11, R14, R10 ;  /* 0x0000000e0b0a7223 */ /* 0x000fe2000000000a */
[----:B---3--:R-:W-:-:S03]  /*0dc0*/  FADD R11, -R0, R8 ;  /* 0x00000008000b7221 */ /* 0x008fc60000000100 */
[----:B------:R-:W-:Y:S01]  /*0dd0*/  @P0 FFMA R13, R0, 2, -R10 ;  /* 0x40000000000d0823 */ /* 0x000fe2000000080a */
[----:B------:R-:W-:-:S04]  /*0de0*/  FFMA R11, R11, R14, R0 ;  /* 0x0000000e0b0b7223 */ /* 0x000fc80000000000 */
[----:B------:R0:W-:Y:S01]  /*0df0*/  @P0 STG.E desc[UR6][R2.64], R13 ;  /* 0x0000000d02000986 */ /* 0x0001e2000c101906 */
[----:B------:R-:W-:-:S04]  /*0e00*/  FADD R5, -R10, R11 ;  /* 0x0000000b0a057221 */ /* 0x000fc80000000100 */
[----:B------:R-:W-:Y:S01]  /*0e10*/  FFMA R10, R5, R14, R10 ;  /* 0x0000000e050a7223 */ /* 0x000fe2000000000a */
[----:B------:R-:W-:Y:S06]  /*0e20*/  @!P1 BRA `(.L_x_33) ;  /* 0x0000000000209947 */ /* 0x000fec0003800000 */
[----:B------:R-:W1:Y:S01]  /*0e30*/  LDC.64 R4, c[0x0][0x3a0] ;  /* 0x0000e800ff047b82 */ /* 0x000e620000000a00 */
[----:B0-----:R-:W-:Y:S02]  /*0e40*/  SHF.R.S32.HI R3, RZ, 0x1f, R9 ;  /* 0x0000001fff037819 */ /* 0x001fe40000011409 */
[----:B------:R-:W-:-:S05]  /*0e50*/  IADD3 R0, P0, PT, R12, R9, RZ ;  /* 0x000000090c007210 */ /* 0x000fca0007f1e0ff */
[----:B------:R-:W-:Y:S01]  /*0e60*/  IMAD.X R3, RZ, RZ, R3, P0 ;  /* 0x000000ffff037224 */ /* 0x000fe200000e0603 */
[----:B-1----:R-:W-:-:S04]  /*0e70*/  LEA R2, P0, R0, R4, 0x2 ;  /* 0x0000000400027211 */ /* 0x002fc800078010ff */
[----:B------:R-:W-:Y:S01]  /*0e80*/  LEA.HI.X R3, R0, R5, R3, 0x2, P0 ;  /* 0x0000000500037211 */ /* 0x000fe200000f1403 */
[----:B------:R-:W-:-:S05]  /*0e90*/  FFMA R5, R11, 2, -R10 ;  /* 0x400000000b057823 */ /* 0x000fca000000080a */
[----:B------:R1:W-:Y:S03]  /*0ea0*/  STG.E desc[UR6][R2.64+0x4], R5 ;  /* 0x0000040502007986 */ /* 0x0003e6000c101906 */
.L_x_33:
[----:B------:R-:W-:-:S07]  /*0eb0*/  IADD3 R9, PT, PT, R9, 0x2, RZ ;  /* 0x0000000209097810 */ /* 0x000fce0007ffe0ff */
.L_x_32:
[----:B------:R-:W-:-:S04]  /*0ec0*/  LOP3.LUT R16, R16, 0x1, RZ, 0xc0, !PT ;  /* 0x0000000110107812 */ /* 0x000fc800078ec0ff */
[----:B------:R-:W-:-:S13]  /*0ed0*/  ISETP.NE.U32.AND P0, PT, R16, 0x1, PT ;  /* 0x000000011000780c */ /* 0x000fda0003f05070 */
[----:B------:R-:W-:Y:S05]  /*0ee0*/  @P0 EXIT ;  /* 0x000000000000094d */ /* 0x000fea0003800000 */
[----:B------:R-:W-:-:S06]  /*0ef0*/  IMAD.WIDE R6, R9, 0x4, R6 ;  /* 0x0000000409067825 */ /* 0x000fcc00078e0206 */
[----:B------:R2:W5:Y:S01]  /*0f00*/  LDG.E.CONSTANT R6, desc[UR6][R6.64] ;  /* 0x0000000606067981 */ /* 0x000562000c1e9900 */
[----:B------:R-:W-:-:S13]  /*0f10*/  ISETP.GE.AND P0, PT, R9, R15, PT ;  /* 0x0000000f0900720c */ /* 0x000fda0003f06270 */
[----:B--2---:R-:W-:Y:S05]  /*0f20*/  @!P0 EXIT ;  /* 0x000000000000894d */ /* 0x004fea0003800000 */
[----:B01----:R-:W0:Y:S01]  /*0f30*/  LDC.64 R2, c[0x0][0x3a0] ;  /* 0x0000e800ff027b82 */ /* 0x003e220000000a00 */
[----:B-----5:R-:W-:Y:S01]  /*0f40*/  FADD R6, R6, -R11 ;  /* 0x8000000b06067221 */ /* 0x020fe20000000000 */
[----:B------:R-:W-:-:S03]  /*0f50*/  IADD3 R9, PT, PT, R12, R9, RZ ;  /* 0x000000090c097210 */ /* 0x000fc60007ffe0ff */
[----:B------:R-:W-:-:S04]  /*0f60*/  FFMA R7, R6, R14, R11 ;  /* 0x0000000e06077223 */ /* 0x000fc8000000000b */
[----:B------:R-:W-:-:S04]  /*0f70*/  FADD R5, R7, -R10 ;  /* 0x8000000a07057221 */ /* 0x000fc80000000000 */
[----:B------:R-:W-:-:S04]  /*0f80*/  FFMA R10, R5, R14, R10 ;  /* 0x0000000e050a7223 */ /* 0x000fc8000000000a */
[----:B------:R-:W-:Y:S01]  /*0f90*/  FFMA R5, R7, 2, -R10 ;  /* 0x4000000007057823 */ /* 0x000fe2000000080a */
[----:B0-----:R-:W-:-:S05]  /*0fa0*/  IMAD.WIDE R2, R9, 0x4, R2 ;  /* 0x0000000409027825 */ /* 0x001fca00078e0202 */
[----:B------:R-:W-:Y:S01]  /*0fb0*/  STG.E desc[UR6][R2.64], R5 ;  /* 0x0000000502007986 */ /* 0x000fe2000c101906 */
[----:B------:R-:W-:Y:S05]  /*0fc0*/  EXIT ;  /* 0x000000000000794d */ /* 0x000fea0003800000 */
        .weak           $__internal_1_$__cuda_sm3x_div_rn_noftz_f32_slowpath
        .type           $__internal_1_$__cuda_sm3x_div_rn_noftz_f32_slowpath,@function
        .size           $__internal_1_$__cuda_sm3x_div_rn_noftz_f32_slowpath,(.L_x_44 - $__internal_1_$__cuda_sm3x_div_rn_noftz_f32_slowpath)
$__internal_1_$__cuda_sm3x_div_rn_noftz_f32_slowpath:
[----:B------:R-:W-:Y:S02]  /*0fd0*/  SHF.R.U32.HI R0, RZ, 0x17, R3 ;  /* 0x00000017ff007819 */ /* 0x000fe40000011603 */
[----:B------:R-:W-:Y:S02]  /*0fe0*/  MOV R6, R3 ;  /* 0x0000000300067202 */ /* 0x000fe40000000f00 */
[----:B------:R-:W-:-:S05]  /*0ff0*/  LOP3.LUT R4, R0, 0xff, RZ, 0xc0, !PT ;  /* 0x000000ff00047812 */ /* 0x000fca00078ec0ff */
[----:B------:R-:W-:-:S05]  /*1000*/  VIADD R7, R4, 0xffffffff ;  /* 0xffffffff04077836 */ /* 0x000fca0000000000 */
[----:B------:R-:W-:-:S13]  /*1010*/  ISETP.GT.U32.AND P0, PT, R7, 0xfd, PT ;  /* 0x000000fd0700780c */ /* 0x000fda0003f04070 */
[----:B------:R-:W-:Y:S01]  /*1020*/  @!P0 MOV R5, RZ ;  /* 0x000000ff00058202 */ /* 0x000fe20000000f00 */
        /* <DEDUP_REMOVED lines=13> */
[----:B------:R-:W-:Y:S02]  /*1100*/  ISETP.GE.AND P0, PT, R7, RZ, PT ;  /* 0x000000ff0700720c */ /* 0x000fe40003f06270 */
[----:B------:R-:W-:-:S11]  /*1110*/  MOV R5, RZ ;  /* 0x000000ff00057202 */ /* 0x000fd60000000f00 */
[----:B------:R-:W-:Y:S01]  /*1120*/  @!P0 FFMA R6, R0, 1.84467440737095516160e+19, RZ ;  /* 0x5f80000000068823 */ /* 0x000fe200000000ff */
[----:B------:R-:W-:-:S07]  /*1130*/  @!P0 VIADD R5, R5, 0x40 ;  /* 0x0000004005058836 */ /* 0x000fce0000000000 */
.L_x_34:
        /* <DEDUP_REMOVED lines=15> */
[----:B------:R-:W-:-:S04]  /*1230*/  LOP3.LUT R6, R6, 0xff, RZ, 0xc0, !PT ;  /* 0x000000ff06067812 */ /* 0x000fc800078ec0ff */
[----:B------:R-:W-:-:S05]  /*1240*/  IADD3 R9, PT, PT, R6, R4, RZ ;  /* 0x0000000406097210 */ /* 0x000fca0007ffe0ff */
        /* <DEDUP_REMOVED lines=11> */
[-CC-:B------:R-:W-:Y:S01]  /*1300*/  FFMA.RM R5, R0, R8.reuse, R7.reuse ;  /* 0x0000000800057223 */ /* 0x180fe20000004007 */
[C---:B------:R-:W-:Y:S02]  /*1310*/  ISETP.NE.AND P2, PT, R9.reuse, RZ, PT ;  /* 0x000000ff0900720c */ /* 0x040fe40003f45270 */
[C---:B------:R-:W-:Y:S02]  /*1320*/  ISETP.NE.AND P1, PT, R9.reuse, RZ, PT ;  /* 0x000000ff0900720c */ /* 0x040fe40003f25270 */
[----:B------:R-:W-:Y:S01]  /*1330*/  LOP3.LUT R6, R4, 0x7fffff, RZ, 0xc0, !PT ;  /* 0x007fffff04067812 */ /* 0x000fe200078ec0ff */
[----:B------:R-:W-:Y:S01]  /*1340*/  FFMA.RP R4, R0, R8, R7 ;  /* 0x0000000800047223 */ /* 0x000fe20000008007 */
[----:B------:R-:W-:Y:S02]  /*1350*/  IADD3 R7, PT, PT, R9, 0x20, RZ ;  /* 0x0000002009077810 */ /* 0x000fe40007ffe0ff */
[----:B------:R-:W-:-:S02]  /*1360*/  LOP3.LUT R6, R6, 0x800000, RZ, 0xfc, !PT ;  /* 0x0080000006067812 */ /* 0x000fc400078efcff */
[----:B------:R-:W-:Y:S02]  /*1370*/  IADD3 R0, PT, PT, -R9, RZ, RZ ;  /* 0x000000ff09007210 */ /* 0x000fe40007ffe1ff */
[----:B------:R-:W-:Y:S02]  /*1380*/  SHF.L.U32 R7, R6, R7, RZ ;  /* 0x0000000706077219 */ /* 0x000fe400000006ff */
[----:B------:R-:W-:Y:S02]  /*1390*/  FSETP.NEU.FTZ.AND P0, PT, R4, R5, PT ;  /* 0x000000050400720b */ /* 0x000fe40003f1d000 */
[----:B------:R-:W-:Y:S02]  /*13a0*/  SEL R5, R0, RZ, P2 ;  /* 0x000000ff00057207 */ /* 0x000fe40001000000 */
[----:B------:R-:W-:Y:S02]  /*13b0*/  ISETP.NE.AND P1, PT, R7, RZ, P1 ;  /* 0x000000ff0700720c */ /* 0x000fe40000f25270 */
[----:B------:R-:W-:-:S02]  /*13c0*/  SHF.R.U32.HI R5, RZ, R5, R6 ;  /* 0x00000005ff057219 */ /* 0x000fc40000011606 */
[----:B------:R-:W-:Y:S02]  /*13d0*/  PLOP3.LUT P0, PT, P0, P1, PT, 0xf8, 0x8f ;  /* 0x00000000008f781c */ /* 0x000fe40000703f70 */
[----:B------:R-:W-:Y:S02]  /*13e0*/  SHF.R.U32.HI R7, RZ, 0x1, R5 ;  /* 0x00000001ff077819 */ /* 0x000fe40000011605 */
[----:B------:R-:W-:-:S04]  /*13f0*/  SEL R0, RZ, 0x1, !P0 ;  /* 0x00000001ff007807 */ /* 0x000fc80004000000 */
[----:B------:R-:W-:-:S04]  /*1400*/  LOP3.LUT R0, R0, 0x1, R7, 0xf8, !PT ;  /* 0x0000000100007812 */ /* 0x000fc800078ef807 */
[----:B------:R-:W-:-:S05]  /*1410*/  LOP3.LUT R0, R0, R5, RZ, 0xc0, !PT ;  /* 0x0000000500007212 */ /* 0x000fca00078ec0ff */
[----:B------:R-:W-:-:S05]  /*1420*/  IMAD.IADD R0, R7, 0x1, R0 ;  /* 0x0000000107007824 */ /* 0x000fca00078e0200 */
[----:B------:R-:W-:Y:S01]  /*1430*/  LOP3.LUT R3, R0, R3, RZ, 0xfc, !PT ;  /* 0x0000000300037212 */ /* 0x000fe200078efcff */
[----:B------:R-:W-:Y:S06]  /*1440*/  BRA `(.L_x_41) ;  /* 0x0000000000347947 */ /* 0x000fec0003800000 */
.L_x_40:
[----:B------:R-:W-:-:S04]  /*1450*/  LOP3.LUT R3, R3, 0x80000000, RZ, 0xc0, !PT ;  /* 0x8000000003037812 */ /* 0x000fc800078ec0ff */
[----:B------:R-:W-:Y:S01]  /*1460*/  LOP3.LUT R3, R3, 0x7f800000, RZ, 0xfc, !PT ;  /* 0x7f80000003037812 */ /* 0x000fe200078efcff */
[----:B------:R-:W-:Y:S06]  /*1470*/  BRA `(.L_x_41) ;  /* 0x0000000000287947 */ /* 0x000fec0003800000 */
.L_x_39:
[----:B------:R-:W-:Y:S01]  /*1480*/  LEA R3, R4, R3, 0x17 ;  /* 0x0000000304037211 */ /* 0x000fe200078eb8ff */
[----:B------:R-:W-:Y:S06]  /*1490*/  BRA `(.L_x_41) ;  /* 0x0000000000207947 */ /* 0x000fec0003800000 */
.L_x_38:
[----:B------:R-:W-:-:S04]  /*14a0*/  LOP3.LUT R3, R6, 0x80000000, R3, 0x48, !PT ;  /* 0x8000000006037812 */ /* 0x000fc800078e4803 */
[----:B------:R-:W-:Y:S01]  /*14b0*/  LOP3.LUT R3, R3, 0x7f800000, RZ, 0xfc, !PT ;  /* 0x7f80000003037812 */ /* 0x000fe200078efcff */
[----:B------:R-:W-:Y:S06]  /*14c0*/  BRA `(.L_x_41) ;  /* 0x0000000000147947 */ /* 0x000fec0003800000 */
.L_x_37:
[----:B------:R-:W-:Y:S01]  /*14d0*/  LOP3.LUT R3, R6, 0x80000000, R3, 0x48, !PT ;  /* 0x8000000006037812 */ /* 0x000fe200078e4803 */
[----:B------:R-:W-:Y:S06]  /*14e0*/  BRA `(.L_x_41) ;  /* 0x00000000000c7947 */ /* 0x000fec0003800000 */
.L_x_36:
[----:B------:R-:W0:Y:S01]  /*14f0*/  MUFU.RSQ R3, -QNAN ;  /* 0xffc0000000037908 */ /* 0x000e220000001400 */
[----:B------:R-:W-:Y:S05]  /*1500*/  BRA `(.L_x_41) ;  /* 0x0000000000047947 */ /* 0x000fea0003800000 */
.L_x_35:
[----:B------:R-:W-:-:S07]  /*1510*/  FADD.FTZ R3, R0, 2 ;  /* 0x4000000000037421 */ /* 0x000fce0000010000 */
.L_x_41:
[----:B0-----:R-:W-:Y:S01]  /*1520*/  MOV R14, R3 ;  /* 0x00000003000e7202 */ /* 0x001fe20000000f00 */
[----:B------:R-:W-:-:S04]  /*1530*/  HFMA2 R3, -RZ, RZ, 0, 0 ;  /* 0x00000000ff037431 */ /* 0x000fc800000001ff */
[----:B------:R-:W-:Y:S05]  /*1540*/  RET.REL.NODEC R2 `(dema_batch_f32) ;  /* 0xffffffe802ac7950 */ /* 0x000fea0003c3ffff */
.L_x_42:
        /* <DEDUP_REMOVED lines=11> */
.L_x_44:


//--------------------- .nv.shared.reserved.0     --------------------------
	.section	.nv.shared.reserved.0,"aw",@nobits
	.weak		__nv_reservedSMEM_offset_0_alias
	.size		__nv_reservedSMEM_offset_0_alias, 0, 64
	.other		__nv_reservedSMEM_offset_0_alias,@"STO_CUDA_RESERVED_SHARED STV_DEFAULT"
__nv_reservedSMEM_offset_0_alias:
	.zero		0
	.zero		64


//--------------------- .nv.constant0.dema_many_series_one_param_time_major_f32 --------------------------
	.section	.nv.constant0.dema_many_series_one_param_time_major_f32,"a",@progbits
	.sectionflags	@""
	.align	4
.nv.constant0.dema_many_series_one_param_time_major_f32:
	.zero		936


//--------------------- .nv.constant0.dema_batch_f32 --------------------------
	.section	.nv.constant0.dema_batch_f32,"a",@progbits
	.sectionflags	@""
	.align	4
.nv.constant0.dema_batch_f32:
	.zero		936


//--------------------- SYMBOLS --------------------------

	.type		.nv.reservedSmem.offset0,@object
	.size		.nv.reservedSmem.offset0,0x4
